//
// Generated by NVIDIA NVVM Compiler
//
// Compiler Build ID: CL-36424714
// Cuda compilation tools, release 13.0, V13.0.88
// Based on NVVM 20.0.0
//

.version 9.0
.target sm_100
.address_size 64

	// .globl	_Z16NmDistanceKerneliiPKfiS0_PfPi
// _ZZ16NmDistanceKerneliiPKfiS0_PfPiE3buf has been demoted
// _ZZ23JNotEqKNmDistanceKerneliiPKfiS0_PfPiE3buf has been demoted
// _ZZ18MyNmDistanceKerneliiPKfiS0_PfPiE3buf has been demoted

.visible .entry _Z16NmDistanceKerneliiPKfiS0_PfPi(
	.param .u32 _Z16NmDistanceKerneliiPKfiS0_PfPi_param_0,
	.param .u32 _Z16NmDistanceKerneliiPKfiS0_PfPi_param_1,
	.param .u64 .ptr .align 1 _Z16NmDistanceKerneliiPKfiS0_PfPi_param_2,
	.param .u32 _Z16NmDistanceKerneliiPKfiS0_PfPi_param_3,
	.param .u64 .ptr .align 1 _Z16NmDistanceKerneliiPKfiS0_PfPi_param_4,
	.param .u64 .ptr .align 1 _Z16NmDistanceKerneliiPKfiS0_PfPi_param_5,
	.param .u64 .ptr .align 1 _Z16NmDistanceKerneliiPKfiS0_PfPi_param_6
)
{
	.reg .pred 	%p<90>;
	.reg .b32 	%r<234>;
	.reg .b32 	%f<485>;
	.reg .b64 	%rd<17>;
	// demoted variable
	.shared .align 4 .b8 _ZZ16NmDistanceKerneliiPKfiS0_PfPiE3buf[6144];
	ld.param.u32 	%r78, [_Z16NmDistanceKerneliiPKfiS0_PfPi_param_0];
	ld.param.u32 	%r79, [_Z16NmDistanceKerneliiPKfiS0_PfPi_param_1];
	ld.param.u64 	%rd6, [_Z16NmDistanceKerneliiPKfiS0_PfPi_param_2];
	ld.param.u32 	%r80, [_Z16NmDistanceKerneliiPKfiS0_PfPi_param_3];
	ld.param.u64 	%rd7, [_Z16NmDistanceKerneliiPKfiS0_PfPi_param_4];
	ld.param.u64 	%rd8, [_Z16NmDistanceKerneliiPKfiS0_PfPi_param_5];
	ld.param.u64 	%rd9, [_Z16NmDistanceKerneliiPKfiS0_PfPi_param_6];
	mov.u32 	%r205, %ctaid.x;
	setp.ge.s32 	%p1, %r205, %r78;
	@%p1 bra 	$L__BB0_36;
	mov.u32 	%r2, %tid.x;
	mov.u32 	%r3, %ntid.x;
	mov.u32 	%r81, %ctaid.y;
	mad.lo.s32 	%r4, %r81, %r3, %r2;
	mov.u32 	%r82, %nctaid.y;
	mul.lo.s32 	%r5, %r3, %r82;
	shl.b32 	%r6, %r3, 2;
	cvta.to.global.u64 	%rd1, %rd6;
	cvta.to.global.u64 	%rd2, %rd8;
	cvta.to.global.u64 	%rd3, %rd9;
	cvta.to.global.u64 	%rd4, %rd7;
$L__BB0_2:
	setp.lt.s32 	%p2, %r80, 1;
	@%p2 bra 	$L__BB0_35;
	mul.lo.s32 	%r8, %r205, %r79;
	mov.b32 	%r206, 0;
	mov.u32 	%r207, %r206;
$L__BB0_4:
	add.s32 	%r11, %r207, 512;
	min.s32 	%r12, %r80, %r11;
	shl.b32 	%r84, %r206, 9;
	sub.s32 	%r13, 1, %r84;
	add.s32 	%r14, %r12, %r13;
	and.b32  	%r15, %r12, 3;
	sub.s32 	%r85, %r14, %r15;
	add.s32 	%r16, %r85, -2;
	sub.s32 	%r17, %r12, %r207;
	mul.lo.s32 	%r18, %r17, 3;
	setp.ge.s32 	%p3, %r2, %r18;
	@%p3 bra 	$L__BB0_7;
	shl.b32 	%r86, %r2, 2;
	mov.u32 	%r87, _ZZ16NmDistanceKerneliiPKfiS0_PfPiE3buf;
	add.s32 	%r209, %r87, %r86;
	mad.lo.s32 	%r88, %r205, %r80, %r207;
	mad.lo.s32 	%r208, %r88, 3, %r2;
	mov.u32 	%r210, %r2;
$L__BB0_6:
	mul.wide.s32 	%rd10, %r208, 4;
	add.s64 	%rd11, %rd4, %rd10;
	ld.global.f32 	%f24, [%rd11];
	st.shared.f32 	[%r209], %f24;
	add.s32 	%r210, %r210, %r3;
	add.s32 	%r209, %r209, %r6;
	add.s32 	%r208, %r208, %r3;
	setp.lt.s32 	%p4, %r210, %r18;
	@%p4 bra 	$L__BB0_6;
$L__BB0_7:
	setp.ge.s32 	%p5, %r4, %r79;
	bar.sync 	0;
	@%p5 bra 	$L__BB0_34;
	add.s32 	%r89, %r14, -1;
	max.s32 	%r91, %r85, %r89;
	add.s32 	%r92, %r91, %r207;
	add.s32 	%r93, %r92, %r15;
	sub.s32 	%r94, %r93, %r12;
	not.b32 	%r95, %r15;
	add.s32 	%r96, %r12, %r95;
	shr.u32 	%r97, %r16, 2;
	add.s32 	%r98, %r97, 1;
	sub.s32 	%r27, %r17, %r15;
	and.b32  	%r28, %r98, 3;
	and.b32  	%r29, %r98, 2147483644;
	and.b32  	%r30, %r96, 12;
	and.b32  	%r31, %r96, 4;
	and.b32  	%r32, %r94, 3;
	sub.s32 	%r33, %r12, %r93;
	and.b32  	%r34, %r94, -4;
	and.b32  	%r35, %r91, 1;
	and.b32  	%r36, %r91, 3;
	mov.u32 	%r211, %r4;
$L__BB0_9:
	setp.ne.s32 	%p6, %r27, 512;
	add.s32 	%r38, %r211, %r8;
	mul.lo.s32 	%r99, %r38, 3;
	mul.wide.s32 	%rd12, %r99, 4;
	add.s64 	%rd13, %rd1, %rd12;
	ld.global.f32 	%f1, [%rd13];
	ld.global.f32 	%f2, [%rd13+4];
	ld.global.f32 	%f3, [%rd13+8];
	@%p6 bra 	$L__BB0_12;
	mov.f32 	%f478, 0f00000000;
	mov.b32 	%r212, 0;
	mov.u32 	%r223, %r212;
$L__BB0_11:
	mov.u32 	%r165, _ZZ16NmDistanceKerneliiPKfiS0_PfPiE3buf;
	mad.lo.s32 	%r166, %r212, 12, %r165;
	ld.shared.f32 	%f311, [%r166];
	sub.f32 	%f312, %f311, %f1;
	ld.shared.f32 	%f313, [%r166+4];
	sub.f32 	%f314, %f313, %f2;
	ld.shared.f32 	%f315, [%r166+8];
	sub.f32 	%f316, %f315, %f3;
	mul.f32 	%f317, %f314, %f314;
	fma.rn.f32 	%f318, %f312, %f312, %f317;
	fma.rn.f32 	%f319, %f316, %f316, %f318;
	setp.eq.s32 	%p47, %r212, 0;
	setp.lt.f32 	%p48, %f319, %f478;
	or.pred  	%p49, %p47, %p48;
	add.s32 	%r167, %r212, %r207;
	selp.b32 	%r168, %r167, %r223, %p49;
	selp.f32 	%f321, %f319, %f478, %p49;
	ld.shared.f32 	%f322, [%r166+12];
	sub.f32 	%f323, %f322, %f1;
	ld.shared.f32 	%f324, [%r166+16];
	sub.f32 	%f325, %f324, %f2;
	ld.shared.f32 	%f326, [%r166+20];
	sub.f32 	%f327, %f326, %f3;
	mul.f32 	%f328, %f325, %f325;
	fma.rn.f32 	%f329, %f323, %f323, %f328;
	fma.rn.f32 	%f330, %f327, %f327, %f329;
	setp.lt.f32 	%p50, %f330, %f321;
	add.s32 	%r169, %r167, 1;
	selp.b32 	%r170, %r169, %r168, %p50;
	selp.f32 	%f331, %f330, %f321, %p50;
	ld.shared.f32 	%f332, [%r166+24];
	sub.f32 	%f333, %f332, %f1;
	ld.shared.f32 	%f334, [%r166+28];
	sub.f32 	%f335, %f334, %f2;
	ld.shared.f32 	%f336, [%r166+32];
	sub.f32 	%f337, %f336, %f3;
	mul.f32 	%f338, %f335, %f335;
	fma.rn.f32 	%f339, %f333, %f333, %f338;
	fma.rn.f32 	%f340, %f337, %f337, %f339;
	setp.lt.f32 	%p51, %f340, %f331;
	add.s32 	%r171, %r167, 2;
	selp.b32 	%r172, %r171, %r170, %p51;
	selp.f32 	%f341, %f340, %f331, %p51;
	ld.shared.f32 	%f342, [%r166+36];
	sub.f32 	%f343, %f342, %f1;
	ld.shared.f32 	%f344, [%r166+40];
	sub.f32 	%f345, %f344, %f2;
	ld.shared.f32 	%f346, [%r166+44];
	sub.f32 	%f347, %f346, %f3;
	mul.f32 	%f348, %f345, %f345;
	fma.rn.f32 	%f349, %f343, %f343, %f348;
	fma.rn.f32 	%f350, %f347, %f347, %f349;
	setp.lt.f32 	%p52, %f350, %f341;
	add.s32 	%r173, %r167, 3;
	selp.b32 	%r174, %r173, %r172, %p52;
	selp.f32 	%f351, %f350, %f341, %p52;
	ld.shared.f32 	%f352, [%r166+48];
	sub.f32 	%f353, %f352, %f1;
	ld.shared.f32 	%f354, [%r166+52];
	sub.f32 	%f355, %f354, %f2;
	ld.shared.f32 	%f356, [%r166+56];
	sub.f32 	%f357, %f356, %f3;
	mul.f32 	%f358, %f355, %f355;
	fma.rn.f32 	%f359, %f353, %f353, %f358;
	fma.rn.f32 	%f360, %f357, %f357, %f359;
	setp.lt.f32 	%p53, %f360, %f351;
	add.s32 	%r175, %r167, 4;
	selp.b32 	%r176, %r175, %r174, %p53;
	selp.f32 	%f361, %f360, %f351, %p53;
	ld.shared.f32 	%f362, [%r166+60];
	sub.f32 	%f363, %f362, %f1;
	ld.shared.f32 	%f364, [%r166+64];
	sub.f32 	%f365, %f364, %f2;
	ld.shared.f32 	%f366, [%r166+68];
	sub.f32 	%f367, %f366, %f3;
	mul.f32 	%f368, %f365, %f365;
	fma.rn.f32 	%f369, %f363, %f363, %f368;
	fma.rn.f32 	%f370, %f367, %f367, %f369;
	setp.lt.f32 	%p54, %f370, %f361;
	add.s32 	%r177, %r167, 5;
	selp.b32 	%r178, %r177, %r176, %p54;
	selp.f32 	%f371, %f370, %f361, %p54;
	ld.shared.f32 	%f372, [%r166+72];
	sub.f32 	%f373, %f372, %f1;
	ld.shared.f32 	%f374, [%r166+76];
	sub.f32 	%f375, %f374, %f2;
	ld.shared.f32 	%f376, [%r166+80];
	sub.f32 	%f377, %f376, %f3;
	mul.f32 	%f378, %f375, %f375;
	fma.rn.f32 	%f379, %f373, %f373, %f378;
	fma.rn.f32 	%f380, %f377, %f377, %f379;
	setp.lt.f32 	%p55, %f380, %f371;
	add.s32 	%r179, %r167, 6;
	selp.b32 	%r180, %r179, %r178, %p55;
	selp.f32 	%f381, %f380, %f371, %p55;
	ld.shared.f32 	%f382, [%r166+84];
	sub.f32 	%f383, %f382, %f1;
	ld.shared.f32 	%f384, [%r166+88];
	sub.f32 	%f385, %f384, %f2;
	ld.shared.f32 	%f386, [%r166+92];
	sub.f32 	%f387, %f386, %f3;
	mul.f32 	%f388, %f385, %f385;
	fma.rn.f32 	%f389, %f383, %f383, %f388;
	fma.rn.f32 	%f390, %f387, %f387, %f389;
	setp.lt.f32 	%p56, %f390, %f381;
	add.s32 	%r181, %r167, 7;
	selp.b32 	%r223, %r181, %r180, %p56;
	selp.f32 	%f478, %f390, %f381, %p56;
	add.s32 	%r42, %r212, 8;
	setp.lt.u32 	%p57, %r212, 504;
	mov.u32 	%r212, %r42;
	@%p57 bra 	$L__BB0_11;
	bra.uni 	$L__BB0_21;
$L__BB0_12:
	setp.lt.s32 	%p7, %r27, 1;
	mov.f32 	%f478, 0f00000000;
	mov.b32 	%r223, 0;
	@%p7 bra 	$L__BB0_21;
	setp.lt.u32 	%p8, %r16, 12;
	mov.f32 	%f478, 0f00000000;
	mov.b32 	%r218, 0;
	mov.u32 	%r223, %r218;
	@%p8 bra 	$L__BB0_16;
	mov.f32 	%f478, 0f00000000;
	mov.b32 	%r218, 0;
	mov.u32 	%r216, %r218;
$L__BB0_15:
	.pragma "nounroll";
	mov.u32 	%r104, _ZZ16NmDistanceKerneliiPKfiS0_PfPiE3buf;
	mad.lo.s32 	%r105, %r218, 12, %r104;
	ld.shared.f32 	%f29, [%r105];
	sub.f32 	%f30, %f29, %f1;
	ld.shared.f32 	%f31, [%r105+4];
	sub.f32 	%f32, %f31, %f2;
	ld.shared.f32 	%f33, [%r105+8];
	sub.f32 	%f34, %f33, %f3;
	mul.f32 	%f35, %f32, %f32;
	fma.rn.f32 	%f36, %f30, %f30, %f35;
	fma.rn.f32 	%f37, %f34, %f34, %f36;
	setp.eq.s32 	%p9, %r218, 0;
	setp.lt.f32 	%p10, %f37, %f478;
	or.pred  	%p11, %p9, %p10;
	add.s32 	%r106, %r218, %r207;
	selp.b32 	%r107, %r106, %r223, %p11;
	selp.f32 	%f39, %f37, %f478, %p11;
	ld.shared.f32 	%f40, [%r105+12];
	sub.f32 	%f41, %f40, %f1;
	ld.shared.f32 	%f42, [%r105+16];
	sub.f32 	%f43, %f42, %f2;
	ld.shared.f32 	%f44, [%r105+20];
	sub.f32 	%f45, %f44, %f3;
	mul.f32 	%f46, %f43, %f43;
	fma.rn.f32 	%f47, %f41, %f41, %f46;
	fma.rn.f32 	%f48, %f45, %f45, %f47;
	setp.lt.f32 	%p12, %f48, %f39;
	add.s32 	%r108, %r106, 1;
	selp.b32 	%r109, %r108, %r107, %p12;
	selp.f32 	%f49, %f48, %f39, %p12;
	ld.shared.f32 	%f50, [%r105+24];
	sub.f32 	%f51, %f50, %f1;
	ld.shared.f32 	%f52, [%r105+28];
	sub.f32 	%f53, %f52, %f2;
	ld.shared.f32 	%f54, [%r105+32];
	sub.f32 	%f55, %f54, %f3;
	mul.f32 	%f56, %f53, %f53;
	fma.rn.f32 	%f57, %f51, %f51, %f56;
	fma.rn.f32 	%f58, %f55, %f55, %f57;
	setp.lt.f32 	%p13, %f58, %f49;
	add.s32 	%r110, %r106, 2;
	selp.b32 	%r111, %r110, %r109, %p13;
	selp.f32 	%f59, %f58, %f49, %p13;
	ld.shared.f32 	%f60, [%r105+36];
	sub.f32 	%f61, %f60, %f1;
	ld.shared.f32 	%f62, [%r105+40];
	sub.f32 	%f63, %f62, %f2;
	ld.shared.f32 	%f64, [%r105+44];
	sub.f32 	%f65, %f64, %f3;
	mul.f32 	%f66, %f63, %f63;
	fma.rn.f32 	%f67, %f61, %f61, %f66;
	fma.rn.f32 	%f68, %f65, %f65, %f67;
	setp.lt.f32 	%p14, %f68, %f59;
	add.s32 	%r112, %r106, 3;
	selp.b32 	%r113, %r112, %r111, %p14;
	selp.f32 	%f69, %f68, %f59, %p14;
	ld.shared.f32 	%f70, [%r105+48];
	sub.f32 	%f71, %f70, %f1;
	ld.shared.f32 	%f72, [%r105+52];
	sub.f32 	%f73, %f72, %f2;
	ld.shared.f32 	%f74, [%r105+56];
	sub.f32 	%f75, %f74, %f3;
	mul.f32 	%f76, %f73, %f73;
	fma.rn.f32 	%f77, %f71, %f71, %f76;
	fma.rn.f32 	%f78, %f75, %f75, %f77;
	setp.lt.f32 	%p15, %f78, %f69;
	add.s32 	%r114, %r106, 4;
	selp.b32 	%r115, %r114, %r113, %p15;
	selp.f32 	%f79, %f78, %f69, %p15;
	ld.shared.f32 	%f80, [%r105+60];
	sub.f32 	%f81, %f80, %f1;
	ld.shared.f32 	%f82, [%r105+64];
	sub.f32 	%f83, %f82, %f2;
	ld.shared.f32 	%f84, [%r105+68];
	sub.f32 	%f85, %f84, %f3;
	mul.f32 	%f86, %f83, %f83;
	fma.rn.f32 	%f87, %f81, %f81, %f86;
	fma.rn.f32 	%f88, %f85, %f85, %f87;
	setp.lt.f32 	%p16, %f88, %f79;
	add.s32 	%r116, %r106, 5;
	selp.b32 	%r117, %r116, %r115, %p16;
	selp.f32 	%f89, %f88, %f79, %p16;
	ld.shared.f32 	%f90, [%r105+72];
	sub.f32 	%f91, %f90, %f1;
	ld.shared.f32 	%f92, [%r105+76];
	sub.f32 	%f93, %f92, %f2;
	ld.shared.f32 	%f94, [%r105+80];
	sub.f32 	%f95, %f94, %f3;
	mul.f32 	%f96, %f93, %f93;
	fma.rn.f32 	%f97, %f91, %f91, %f96;
	fma.rn.f32 	%f98, %f95, %f95, %f97;
	setp.lt.f32 	%p17, %f98, %f89;
	add.s32 	%r118, %r106, 6;
	selp.b32 	%r119, %r118, %r117, %p17;
	selp.f32 	%f99, %f98, %f89, %p17;
	ld.shared.f32 	%f100, [%r105+84];
	sub.f32 	%f101, %f100, %f1;
	ld.shared.f32 	%f102, [%r105+88];
	sub.f32 	%f103, %f102, %f2;
	ld.shared.f32 	%f104, [%r105+92];
	sub.f32 	%f105, %f104, %f3;
	mul.f32 	%f106, %f103, %f103;
	fma.rn.f32 	%f107, %f101, %f101, %f106;
	fma.rn.f32 	%f108, %f105, %f105, %f107;
	setp.lt.f32 	%p18, %f108, %f99;
	add.s32 	%r120, %r106, 7;
	selp.b32 	%r121, %r120, %r119, %p18;
	selp.f32 	%f109, %f108, %f99, %p18;
	ld.shared.f32 	%f110, [%r105+96];
	sub.f32 	%f111, %f110, %f1;
	ld.shared.f32 	%f112, [%r105+100];
	sub.f32 	%f113, %f112, %f2;
	ld.shared.f32 	%f114, [%r105+104];
	sub.f32 	%f115, %f114, %f3;
	mul.f32 	%f116, %f113, %f113;
	fma.rn.f32 	%f117, %f111, %f111, %f116;
	fma.rn.f32 	%f118, %f115, %f115, %f117;
	setp.lt.f32 	%p19, %f118, %f109;
	add.s32 	%r122, %r106, 8;
	selp.b32 	%r123, %r122, %r121, %p19;
	selp.f32 	%f119, %f118, %f109, %p19;
	ld.shared.f32 	%f120, [%r105+108];
	sub.f32 	%f121, %f120, %f1;
	ld.shared.f32 	%f122, [%r105+112];
	sub.f32 	%f123, %f122, %f2;
	ld.shared.f32 	%f124, [%r105+116];
	sub.f32 	%f125, %f124, %f3;
	mul.f32 	%f126, %f123, %f123;
	fma.rn.f32 	%f127, %f121, %f121, %f126;
	fma.rn.f32 	%f128, %f125, %f125, %f127;
	setp.lt.f32 	%p20, %f128, %f119;
	add.s32 	%r124, %r106, 9;
	selp.b32 	%r125, %r124, %r123, %p20;
	selp.f32 	%f129, %f128, %f119, %p20;
	ld.shared.f32 	%f130, [%r105+120];
	sub.f32 	%f131, %f130, %f1;
	ld.shared.f32 	%f132, [%r105+124];
	sub.f32 	%f133, %f132, %f2;
	ld.shared.f32 	%f134, [%r105+128];
	sub.f32 	%f135, %f134, %f3;
	mul.f32 	%f136, %f133, %f133;
	fma.rn.f32 	%f137, %f131, %f131, %f136;
	fma.rn.f32 	%f138, %f135, %f135, %f137;
	setp.lt.f32 	%p21, %f138, %f129;
	add.s32 	%r126, %r106, 10;
	selp.b32 	%r127, %r126, %r125, %p21;
	selp.f32 	%f139, %f138, %f129, %p21;
	ld.shared.f32 	%f140, [%r105+132];
	sub.f32 	%f141, %f140, %f1;
	ld.shared.f32 	%f142, [%r105+136];
	sub.f32 	%f143, %f142, %f2;
	ld.shared.f32 	%f144, [%r105+140];
	sub.f32 	%f145, %f144, %f3;
	mul.f32 	%f146, %f143, %f143;
	fma.rn.f32 	%f147, %f141, %f141, %f146;
	fma.rn.f32 	%f148, %f145, %f145, %f147;
	setp.lt.f32 	%p22, %f148, %f139;
	add.s32 	%r128, %r106, 11;
	selp.b32 	%r129, %r128, %r127, %p22;
	selp.f32 	%f149, %f148, %f139, %p22;
	ld.shared.f32 	%f150, [%r105+144];
	sub.f32 	%f151, %f150, %f1;
	ld.shared.f32 	%f152, [%r105+148];
	sub.f32 	%f153, %f152, %f2;
	ld.shared.f32 	%f154, [%r105+152];
	sub.f32 	%f155, %f154, %f3;
	mul.f32 	%f156, %f153, %f153;
	fma.rn.f32 	%f157, %f151, %f151, %f156;
	fma.rn.f32 	%f158, %f155, %f155, %f157;
	setp.lt.f32 	%p23, %f158, %f149;
	add.s32 	%r130, %r106, 12;
	selp.b32 	%r131, %r130, %r129, %p23;
	selp.f32 	%f159, %f158, %f149, %p23;
	ld.shared.f32 	%f160, [%r105+156];
	sub.f32 	%f161, %f160, %f1;
	ld.shared.f32 	%f162, [%r105+160];
	sub.f32 	%f163, %f162, %f2;
	ld.shared.f32 	%f164, [%r105+164];
	sub.f32 	%f165, %f164, %f3;
	mul.f32 	%f166, %f163, %f163;
	fma.rn.f32 	%f167, %f161, %f161, %f166;
	fma.rn.f32 	%f168, %f165, %f165, %f167;
	setp.lt.f32 	%p24, %f168, %f159;
	add.s32 	%r132, %r106, 13;
	selp.b32 	%r133, %r132, %r131, %p24;
	selp.f32 	%f169, %f168, %f159, %p24;
	ld.shared.f32 	%f170, [%r105+168];
	sub.f32 	%f171, %f170, %f1;
	ld.shared.f32 	%f172, [%r105+172];
	sub.f32 	%f173, %f172, %f2;
	ld.shared.f32 	%f174, [%r105+176];
	sub.f32 	%f175, %f174, %f3;
	mul.f32 	%f176, %f173, %f173;
	fma.rn.f32 	%f177, %f171, %f171, %f176;
	fma.rn.f32 	%f178, %f175, %f175, %f177;
	setp.lt.f32 	%p25, %f178, %f169;
	add.s32 	%r134, %r106, 14;
	selp.b32 	%r135, %r134, %r133, %p25;
	selp.f32 	%f179, %f178, %f169, %p25;
	ld.shared.f32 	%f180, [%r105+180];
	sub.f32 	%f181, %f180, %f1;
	ld.shared.f32 	%f182, [%r105+184];
	sub.f32 	%f183, %f182, %f2;
	ld.shared.f32 	%f184, [%r105+188];
	sub.f32 	%f185, %f184, %f3;
	mul.f32 	%f186, %f183, %f183;
	fma.rn.f32 	%f187, %f181, %f181, %f186;
	fma.rn.f32 	%f188, %f185, %f185, %f187;
	setp.lt.f32 	%p26, %f188, %f179;
	add.s32 	%r136, %r106, 15;
	selp.b32 	%r223, %r136, %r135, %p26;
	selp.f32 	%f478, %f188, %f179, %p26;
	add.s32 	%r218, %r218, 16;
	add.s32 	%r216, %r216, 4;
	setp.ne.s32 	%p27, %r216, %r29;
	@%p27 bra 	$L__BB0_15;
$L__BB0_16:
	setp.eq.s32 	%p28, %r28, 0;
	@%p28 bra 	$L__BB0_21;
	setp.eq.s32 	%p29, %r30, 0;
	@%p29 bra 	$L__BB0_19;
	mov.u32 	%r138, _ZZ16NmDistanceKerneliiPKfiS0_PfPiE3buf;
	mad.lo.s32 	%r139, %r218, 12, %r138;
	ld.shared.f32 	%f190, [%r139];
	sub.f32 	%f191, %f190, %f1;
	ld.shared.f32 	%f192, [%r139+4];
	sub.f32 	%f193, %f192, %f2;
	ld.shared.f32 	%f194, [%r139+8];
	sub.f32 	%f195, %f194, %f3;
	mul.f32 	%f196, %f193, %f193;
	fma.rn.f32 	%f197, %f191, %f191, %f196;
	fma.rn.f32 	%f198, %f195, %f195, %f197;
	setp.eq.s32 	%p30, %r218, 0;
	setp.lt.f32 	%p31, %f198, %f478;
	or.pred  	%p32, %p30, %p31;
	add.s32 	%r140, %r218, %r207;
	selp.b32 	%r141, %r140, %r223, %p32;
	selp.f32 	%f200, %f198, %f478, %p32;
	ld.shared.f32 	%f201, [%r139+12];
	sub.f32 	%f202, %f201, %f1;
	ld.shared.f32 	%f203, [%r139+16];
	sub.f32 	%f204, %f203, %f2;
	ld.shared.f32 	%f205, [%r139+20];
	sub.f32 	%f206, %f205, %f3;
	mul.f32 	%f207, %f204, %f204;
	fma.rn.f32 	%f208, %f202, %f202, %f207;
	fma.rn.f32 	%f209, %f206, %f206, %f208;
	setp.lt.f32 	%p33, %f209, %f200;
	add.s32 	%r142, %r140, 1;
	selp.b32 	%r143, %r142, %r141, %p33;
	selp.f32 	%f210, %f209, %f200, %p33;
	ld.shared.f32 	%f211, [%r139+24];
	sub.f32 	%f212, %f211, %f1;
	ld.shared.f32 	%f213, [%r139+28];
	sub.f32 	%f214, %f213, %f2;
	ld.shared.f32 	%f215, [%r139+32];
	sub.f32 	%f216, %f215, %f3;
	mul.f32 	%f217, %f214, %f214;
	fma.rn.f32 	%f218, %f212, %f212, %f217;
	fma.rn.f32 	%f219, %f216, %f216, %f218;
	setp.lt.f32 	%p34, %f219, %f210;
	add.s32 	%r144, %r140, 2;
	selp.b32 	%r145, %r144, %r143, %p34;
	selp.f32 	%f220, %f219, %f210, %p34;
	ld.shared.f32 	%f221, [%r139+36];
	sub.f32 	%f222, %f221, %f1;
	ld.shared.f32 	%f223, [%r139+40];
	sub.f32 	%f224, %f223, %f2;
	ld.shared.f32 	%f225, [%r139+44];
	sub.f32 	%f226, %f225, %f3;
	mul.f32 	%f227, %f224, %f224;
	fma.rn.f32 	%f228, %f222, %f222, %f227;
	fma.rn.f32 	%f229, %f226, %f226, %f228;
	setp.lt.f32 	%p35, %f229, %f220;
	add.s32 	%r146, %r140, 3;
	selp.b32 	%r147, %r146, %r145, %p35;
	selp.f32 	%f230, %f229, %f220, %p35;
	ld.shared.f32 	%f231, [%r139+48];
	sub.f32 	%f232, %f231, %f1;
	ld.shared.f32 	%f233, [%r139+52];
	sub.f32 	%f234, %f233, %f2;
	ld.shared.f32 	%f235, [%r139+56];
	sub.f32 	%f236, %f235, %f3;
	mul.f32 	%f237, %f234, %f234;
	fma.rn.f32 	%f238, %f232, %f232, %f237;
	fma.rn.f32 	%f239, %f236, %f236, %f238;
	setp.lt.f32 	%p36, %f239, %f230;
	add.s32 	%r148, %r140, 4;
	selp.b32 	%r149, %r148, %r147, %p36;
	selp.f32 	%f240, %f239, %f230, %p36;
	ld.shared.f32 	%f241, [%r139+60];
	sub.f32 	%f242, %f241, %f1;
	ld.shared.f32 	%f243, [%r139+64];
	sub.f32 	%f244, %f243, %f2;
	ld.shared.f32 	%f245, [%r139+68];
	sub.f32 	%f246, %f245, %f3;
	mul.f32 	%f247, %f244, %f244;
	fma.rn.f32 	%f248, %f242, %f242, %f247;
	fma.rn.f32 	%f249, %f246, %f246, %f248;
	setp.lt.f32 	%p37, %f249, %f240;
	add.s32 	%r150, %r140, 5;
	selp.b32 	%r151, %r150, %r149, %p37;
	selp.f32 	%f250, %f249, %f240, %p37;
	ld.shared.f32 	%f251, [%r139+72];
	sub.f32 	%f252, %f251, %f1;
	ld.shared.f32 	%f253, [%r139+76];
	sub.f32 	%f254, %f253, %f2;
	ld.shared.f32 	%f255, [%r139+80];
	sub.f32 	%f256, %f255, %f3;
	mul.f32 	%f257, %f254, %f254;
	fma.rn.f32 	%f258, %f252, %f252, %f257;
	fma.rn.f32 	%f259, %f256, %f256, %f258;
	setp.lt.f32 	%p38, %f259, %f250;
	add.s32 	%r152, %r140, 6;
	selp.b32 	%r153, %r152, %r151, %p38;
	selp.f32 	%f260, %f259, %f250, %p38;
	ld.shared.f32 	%f261, [%r139+84];
	sub.f32 	%f262, %f261, %f1;
	ld.shared.f32 	%f263, [%r139+88];
	sub.f32 	%f264, %f263, %f2;
	ld.shared.f32 	%f265, [%r139+92];
	sub.f32 	%f266, %f265, %f3;
	mul.f32 	%f267, %f264, %f264;
	fma.rn.f32 	%f268, %f262, %f262, %f267;
	fma.rn.f32 	%f269, %f266, %f266, %f268;
	setp.lt.f32 	%p39, %f269, %f260;
	add.s32 	%r154, %r140, 7;
	selp.b32 	%r223, %r154, %r153, %p39;
	selp.f32 	%f478, %f269, %f260, %p39;
	add.s32 	%r218, %r218, 8;
$L__BB0_19:
	setp.ne.s32 	%p40, %r31, 0;
	@%p40 bra 	$L__BB0_21;
	mov.u32 	%r155, _ZZ16NmDistanceKerneliiPKfiS0_PfPiE3buf;
	mad.lo.s32 	%r156, %r218, 12, %r155;
	ld.shared.f32 	%f270, [%r156];
	sub.f32 	%f271, %f270, %f1;
	ld.shared.f32 	%f272, [%r156+4];
	sub.f32 	%f273, %f272, %f2;
	ld.shared.f32 	%f274, [%r156+8];
	sub.f32 	%f275, %f274, %f3;
	mul.f32 	%f276, %f273, %f273;
	fma.rn.f32 	%f277, %f271, %f271, %f276;
	fma.rn.f32 	%f278, %f275, %f275, %f277;
	setp.eq.s32 	%p41, %r218, 0;
	setp.lt.f32 	%p42, %f278, %f478;
	or.pred  	%p43, %p41, %p42;
	add.s32 	%r157, %r218, %r207;
	selp.b32 	%r158, %r157, %r223, %p43;
	selp.f32 	%f280, %f278, %f478, %p43;
	ld.shared.f32 	%f281, [%r156+12];
	sub.f32 	%f282, %f281, %f1;
	ld.shared.f32 	%f283, [%r156+16];
	sub.f32 	%f284, %f283, %f2;
	ld.shared.f32 	%f285, [%r156+20];
	sub.f32 	%f286, %f285, %f3;
	mul.f32 	%f287, %f284, %f284;
	fma.rn.f32 	%f288, %f282, %f282, %f287;
	fma.rn.f32 	%f289, %f286, %f286, %f288;
	setp.lt.f32 	%p44, %f289, %f280;
	add.s32 	%r159, %r157, 1;
	selp.b32 	%r160, %r159, %r158, %p44;
	selp.f32 	%f290, %f289, %f280, %p44;
	ld.shared.f32 	%f291, [%r156+24];
	sub.f32 	%f292, %f291, %f1;
	ld.shared.f32 	%f293, [%r156+28];
	sub.f32 	%f294, %f293, %f2;
	ld.shared.f32 	%f295, [%r156+32];
	sub.f32 	%f296, %f295, %f3;
	mul.f32 	%f297, %f294, %f294;
	fma.rn.f32 	%f298, %f292, %f292, %f297;
	fma.rn.f32 	%f299, %f296, %f296, %f298;
	setp.lt.f32 	%p45, %f299, %f290;
	add.s32 	%r161, %r157, 2;
	selp.b32 	%r162, %r161, %r160, %p45;
	selp.f32 	%f300, %f299, %f290, %p45;
	ld.shared.f32 	%f301, [%r156+36];
	sub.f32 	%f302, %f301, %f1;
	ld.shared.f32 	%f303, [%r156+40];
	sub.f32 	%f304, %f303, %f2;
	ld.shared.f32 	%f305, [%r156+44];
	sub.f32 	%f306, %f305, %f3;
	mul.f32 	%f307, %f304, %f304;
	fma.rn.f32 	%f308, %f302, %f302, %f307;
	fma.rn.f32 	%f309, %f306, %f306, %f308;
	setp.lt.f32 	%p46, %f309, %f300;
	add.s32 	%r163, %r157, 3;
	selp.b32 	%r223, %r163, %r162, %p46;
	selp.f32 	%f478, %f309, %f300, %p46;
$L__BB0_21:
	setp.eq.s32 	%p58, %r15, 0;
	@%p58 bra 	$L__BB0_30;
	setp.gt.u32 	%p59, %r33, -4;
	mov.u32 	%r228, %r27;
	@%p59 bra 	$L__BB0_25;
	mov.b32 	%r226, 0;
	mov.u32 	%r228, %r27;
$L__BB0_24:
	.pragma "nounroll";
	mov.u32 	%r184, _ZZ16NmDistanceKerneliiPKfiS0_PfPiE3buf;
	mad.lo.s32 	%r185, %r228, 12, %r184;
	ld.shared.f32 	%f392, [%r185];
	sub.f32 	%f393, %f392, %f1;
	ld.shared.f32 	%f394, [%r185+4];
	sub.f32 	%f395, %f394, %f2;
	ld.shared.f32 	%f396, [%r185+8];
	sub.f32 	%f397, %f396, %f3;
	mul.f32 	%f398, %f395, %f395;
	fma.rn.f32 	%f399, %f393, %f393, %f398;
	fma.rn.f32 	%f400, %f397, %f397, %f399;
	setp.eq.s32 	%p60, %r228, 0;
	setp.lt.f32 	%p61, %f400, %f478;
	or.pred  	%p62, %p60, %p61;
	add.s32 	%r186, %r228, %r207;
	selp.b32 	%r187, %r186, %r223, %p62;
	selp.f32 	%f402, %f400, %f478, %p62;
	add.s32 	%r188, %r186, %r13;
	ld.shared.f32 	%f404, [%r185+12];
	sub.f32 	%f405, %f404, %f1;
	ld.shared.f32 	%f406, [%r185+16];
	sub.f32 	%f407, %f406, %f2;
	ld.shared.f32 	%f408, [%r185+20];
	sub.f32 	%f409, %f408, %f3;
	mul.f32 	%f410, %f407, %f407;
	fma.rn.f32 	%f411, %f405, %f405, %f410;
	fma.rn.f32 	%f412, %f409, %f409, %f411;
	setp.eq.s32 	%p63, %r188, 0;
	setp.lt.f32 	%p64, %f412, %f402;
	or.pred  	%p65, %p63, %p64;
	add.s32 	%r189, %r186, 1;
	selp.b32 	%r190, %r189, %r187, %p65;
	selp.f32 	%f414, %f412, %f402, %p65;
	ld.shared.f32 	%f416, [%r185+24];
	sub.f32 	%f417, %f416, %f1;
	ld.shared.f32 	%f418, [%r185+28];
	sub.f32 	%f419, %f418, %f2;
	ld.shared.f32 	%f420, [%r185+32];
	sub.f32 	%f421, %f420, %f3;
	mul.f32 	%f422, %f419, %f419;
	fma.rn.f32 	%f423, %f417, %f417, %f422;
	fma.rn.f32 	%f424, %f421, %f421, %f423;
	setp.eq.s32 	%p66, %r188, -1;
	setp.lt.f32 	%p67, %f424, %f414;
	or.pred  	%p68, %p66, %p67;
	add.s32 	%r191, %r186, 2;
	selp.b32 	%r192, %r191, %r190, %p68;
	selp.f32 	%f426, %f424, %f414, %p68;
	ld.shared.f32 	%f428, [%r185+36];
	sub.f32 	%f429, %f428, %f1;
	ld.shared.f32 	%f430, [%r185+40];
	sub.f32 	%f431, %f430, %f2;
	ld.shared.f32 	%f432, [%r185+44];
	sub.f32 	%f433, %f432, %f3;
	mul.f32 	%f434, %f431, %f431;
	fma.rn.f32 	%f435, %f429, %f429, %f434;
	fma.rn.f32 	%f436, %f433, %f433, %f435;
	setp.eq.s32 	%p69, %r188, -2;
	setp.lt.f32 	%p70, %f436, %f426;
	or.pred  	%p71, %p69, %p70;
	add.s32 	%r193, %r186, 3;
	selp.b32 	%r223, %r193, %r192, %p71;
	selp.f32 	%f478, %f436, %f426, %p71;
	add.s32 	%r228, %r188, 3;
	add.s32 	%r226, %r226, 4;
	setp.ne.s32 	%p72, %r226, %r34;
	@%p72 bra 	$L__BB0_24;
$L__BB0_25:
	setp.eq.s32 	%p73, %r32, 0;
	@%p73 bra 	$L__BB0_30;
	setp.eq.s32 	%p74, %r36, 1;
	@%p74 bra 	$L__BB0_28;
	mov.u32 	%r195, _ZZ16NmDistanceKerneliiPKfiS0_PfPiE3buf;
	mad.lo.s32 	%r196, %r228, 12, %r195;
	ld.shared.f32 	%f439, [%r196];
	sub.f32 	%f440, %f439, %f1;
	ld.shared.f32 	%f441, [%r196+4];
	sub.f32 	%f442, %f441, %f2;
	ld.shared.f32 	%f443, [%r196+8];
	sub.f32 	%f444, %f443, %f3;
	mul.f32 	%f445, %f442, %f442;
	fma.rn.f32 	%f446, %f440, %f440, %f445;
	fma.rn.f32 	%f447, %f444, %f444, %f446;
	setp.eq.s32 	%p75, %r228, 0;
	setp.lt.f32 	%p76, %f447, %f478;
	or.pred  	%p77, %p75, %p76;
	add.s32 	%r197, %r228, %r207;
	selp.b32 	%r198, %r197, %r223, %p77;
	selp.f32 	%f449, %f447, %f478, %p77;
	add.s32 	%r199, %r197, %r13;
	ld.shared.f32 	%f451, [%r196+12];
	sub.f32 	%f452, %f451, %f1;
	ld.shared.f32 	%f453, [%r196+16];
	sub.f32 	%f454, %f453, %f2;
	ld.shared.f32 	%f455, [%r196+20];
	sub.f32 	%f456, %f455, %f3;
	mul.f32 	%f457, %f454, %f454;
	fma.rn.f32 	%f458, %f452, %f452, %f457;
	fma.rn.f32 	%f459, %f456, %f456, %f458;
	setp.eq.s32 	%p78, %r199, 0;
	setp.lt.f32 	%p79, %f459, %f449;
	or.pred  	%p80, %p78, %p79;
	add.s32 	%r200, %r197, 1;
	selp.b32 	%r223, %r200, %r198, %p80;
	selp.f32 	%f478, %f459, %f449, %p80;
	add.s32 	%r228, %r199, 1;
$L__BB0_28:
	setp.eq.s32 	%p81, %r35, 0;
	@%p81 bra 	$L__BB0_30;
	mov.u32 	%r201, _ZZ16NmDistanceKerneliiPKfiS0_PfPiE3buf;
	mad.lo.s32 	%r202, %r228, 12, %r201;
	ld.shared.f32 	%f461, [%r202];
	sub.f32 	%f462, %f461, %f1;
	ld.shared.f32 	%f463, [%r202+4];
	sub.f32 	%f464, %f463, %f2;
	ld.shared.f32 	%f465, [%r202+8];
	sub.f32 	%f466, %f465, %f3;
	mul.f32 	%f467, %f464, %f464;
	fma.rn.f32 	%f468, %f462, %f462, %f467;
	fma.rn.f32 	%f469, %f466, %f466, %f468;
	setp.eq.s32 	%p82, %r228, 0;
	setp.lt.f32 	%p83, %f469, %f478;
	or.pred  	%p84, %p82, %p83;
	add.s32 	%r203, %r228, %r207;
	selp.b32 	%r223, %r203, %r223, %p84;
	selp.f32 	%f478, %f469, %f478, %p84;
$L__BB0_30:
	setp.eq.s32 	%p85, %r207, 0;
	mul.wide.s32 	%rd14, %r38, 4;
	add.s64 	%rd5, %rd2, %rd14;
	@%p85 bra 	$L__BB0_32;
	ld.global.f32 	%f471, [%rd5];
	setp.leu.f32 	%p86, %f471, %f478;
	@%p86 bra 	$L__BB0_33;
$L__BB0_32:
	st.global.f32 	[%rd5], %f478;
	mul.wide.s32 	%rd15, %r38, 4;
	add.s64 	%rd16, %rd3, %rd15;
	st.global.u32 	[%rd16], %r223;
$L__BB0_33:
	add.s32 	%r211, %r211, %r5;
	setp.lt.s32 	%p87, %r211, %r79;
	@%p87 bra 	$L__BB0_9;
$L__BB0_34:
	bar.sync 	0;
	setp.lt.s32 	%p88, %r11, %r80;
	mad.lo.s32 	%r206, %r206, 513, %r13;
	mov.u32 	%r207, %r11;
	@%p88 bra 	$L__BB0_4;
$L__BB0_35:
	mov.u32 	%r204, %nctaid.x;
	add.s32 	%r205, %r205, %r204;
	setp.lt.s32 	%p89, %r205, %r78;
	@%p89 bra 	$L__BB0_2;
$L__BB0_36:
	ret;

}
	// .globl	_Z23JNotEqKNmDistanceKerneliiPKfiS0_PfPi
.visible .entry _Z23JNotEqKNmDistanceKerneliiPKfiS0_PfPi(
	.param .u32 _Z23JNotEqKNmDistanceKerneliiPKfiS0_PfPi_param_0,
	.param .u32 _Z23JNotEqKNmDistanceKerneliiPKfiS0_PfPi_param_1,
	.param .u64 .ptr .align 1 _Z23JNotEqKNmDistanceKerneliiPKfiS0_PfPi_param_2,
	.param .u32 _Z23JNotEqKNmDistanceKerneliiPKfiS0_PfPi_param_3,
	.param .u64 .ptr .align 1 _Z23JNotEqKNmDistanceKerneliiPKfiS0_PfPi_param_4,
	.param .u64 .ptr .align 1 _Z23JNotEqKNmDistanceKerneliiPKfiS0_PfPi_param_5,
	.param .u64 .ptr .align 1 _Z23JNotEqKNmDistanceKerneliiPKfiS0_PfPi_param_6
)
{
	.reg .pred 	%p<78>;
	.reg .b32 	%r<157>;
	.reg .b32 	%f<252>;
	.reg .b64 	%rd<17>;
	// demoted variable
	.shared .align 4 .b8 _ZZ23JNotEqKNmDistanceKerneliiPKfiS0_PfPiE3buf[6144];
	ld.param.u32 	%r60, [_Z23JNotEqKNmDistanceKerneliiPKfiS0_PfPi_param_0];
	ld.param.u32 	%r61, [_Z23JNotEqKNmDistanceKerneliiPKfiS0_PfPi_param_1];
	ld.param.u64 	%rd6, [_Z23JNotEqKNmDistanceKerneliiPKfiS0_PfPi_param_2];
	ld.param.u64 	%rd7, [_Z23JNotEqKNmDistanceKerneliiPKfiS0_PfPi_param_4];
	ld.param.u64 	%rd8, [_Z23JNotEqKNmDistanceKerneliiPKfiS0_PfPi_param_5];
	ld.param.u64 	%rd9, [_Z23JNotEqKNmDistanceKerneliiPKfiS0_PfPi_param_6];
	mov.u32 	%r135, %ctaid.x;
	setp.ge.s32 	%p1, %r135, %r60;
	@%p1 bra 	$L__BB1_30;
	mov.u32 	%r2, %tid.x;
	mov.u32 	%r3, %ntid.x;
	mov.u32 	%r63, %nctaid.y;
	mul.lo.s32 	%r4, %r3, %r63;
	cvta.to.global.u64 	%rd1, %rd6;
	cvta.to.global.u64 	%rd2, %rd8;
	cvta.to.global.u64 	%rd3, %rd9;
	cvta.to.global.u64 	%rd4, %rd7;
$L__BB1_2:
	ld.param.u32 	%r131, [_Z23JNotEqKNmDistanceKerneliiPKfiS0_PfPi_param_3];
	setp.lt.s32 	%p2, %r131, 1;
	@%p2 bra 	$L__BB1_29;
	mul.lo.s32 	%r6, %r135, %r61;
	mov.b32 	%r136, 0;
	mov.u32 	%r137, %r136;
$L__BB1_4:
	ld.param.u32 	%r132, [_Z23JNotEqKNmDistanceKerneliiPKfiS0_PfPi_param_3];
	add.s32 	%r9, %r137, 512;
	min.s32 	%r10, %r132, %r9;
	shl.b32 	%r65, %r136, 9;
	sub.s32 	%r11, 1, %r65;
	and.b32  	%r12, %r10, 3;
	sub.s32 	%r13, %r10, %r137;
	mul.lo.s32 	%r14, %r13, 3;
	setp.ge.s32 	%p3, %r2, %r14;
	@%p3 bra 	$L__BB1_7;
	ld.param.u32 	%r133, [_Z23JNotEqKNmDistanceKerneliiPKfiS0_PfPi_param_3];
	shl.b32 	%r66, %r2, 2;
	mov.u32 	%r67, _ZZ23JNotEqKNmDistanceKerneliiPKfiS0_PfPiE3buf;
	add.s32 	%r139, %r67, %r66;
	mad.lo.s32 	%r68, %r135, %r133, %r137;
	mad.lo.s32 	%r138, %r68, 3, %r2;
	mov.u32 	%r140, %r2;
$L__BB1_6:
	mul.wide.s32 	%rd10, %r138, 4;
	add.s64 	%rd11, %rd4, %rd10;
	ld.global.f32 	%f18, [%rd11];
	st.shared.f32 	[%r139], %f18;
	add.s32 	%r140, %r140, %r3;
	shl.b32 	%r69, %r3, 2;
	add.s32 	%r139, %r139, %r69;
	add.s32 	%r138, %r138, %r3;
	setp.lt.s32 	%p4, %r140, %r14;
	@%p4 bra 	$L__BB1_6;
$L__BB1_7:
	mov.u32 	%r70, %ctaid.y;
	mad.lo.s32 	%r141, %r70, %r3, %r2;
	setp.ge.s32 	%p5, %r141, %r61;
	bar.sync 	0;
	@%p5 bra 	$L__BB1_28;
	add.s32 	%r71, %r10, %r11;
	add.s32 	%r72, %r71, -1;
	sub.s32 	%r73, %r71, %r12;
	max.s32 	%r74, %r73, %r72;
	add.s32 	%r75, %r74, %r137;
	add.s32 	%r76, %r75, %r12;
	sub.s32 	%r77, %r76, %r10;
	sub.s32 	%r24, %r13, %r12;
	and.b32  	%r25, %r77, 3;
	sub.s32 	%r26, %r10, %r76;
	and.b32  	%r27, %r77, -4;
	and.b32  	%r28, %r74, 1;
	and.b32  	%r29, %r74, 3;
$L__BB1_9:
	setp.ne.s32 	%p6, %r24, 512;
	add.s32 	%r31, %r141, %r6;
	mul.lo.s32 	%r78, %r31, 3;
	mul.wide.s32 	%rd12, %r78, 4;
	add.s64 	%rd13, %rd1, %rd12;
	ld.global.f32 	%f1, [%rd13];
	ld.global.f32 	%f2, [%rd13+4];
	ld.global.f32 	%f3, [%rd13+8];
	@%p6 bra 	$L__BB1_12;
	mov.b32 	%r146, -10;
	mov.f32 	%f245, 0f42C80000;
	mov.b32 	%r142, 0;
$L__BB1_11:
	mov.u32 	%r93, _ZZ23JNotEqKNmDistanceKerneliiPKfiS0_PfPiE3buf;
	mad.lo.s32 	%r94, %r142, 12, %r93;
	ld.shared.f32 	%f68, [%r94];
	sub.f32 	%f69, %f68, %f1;
	ld.shared.f32 	%f70, [%r94+4];
	sub.f32 	%f71, %f70, %f2;
	ld.shared.f32 	%f72, [%r94+8];
	sub.f32 	%f73, %f72, %f3;
	mul.f32 	%f74, %f71, %f71;
	fma.rn.f32 	%f75, %f69, %f69, %f74;
	fma.rn.f32 	%f76, %f73, %f73, %f75;
	add.s32 	%r95, %r142, %r137;
	setp.ne.s32 	%p21, %r95, %r141;
	setp.lt.f32 	%p22, %f76, %f245;
	and.pred  	%p23, %p21, %p22;
	selp.b32 	%r96, %r95, %r146, %p23;
	selp.f32 	%f78, %f76, %f245, %p23;
	ld.shared.f32 	%f80, [%r94+12];
	sub.f32 	%f81, %f80, %f1;
	ld.shared.f32 	%f82, [%r94+16];
	sub.f32 	%f83, %f82, %f2;
	ld.shared.f32 	%f84, [%r94+20];
	sub.f32 	%f85, %f84, %f3;
	mul.f32 	%f86, %f83, %f83;
	fma.rn.f32 	%f87, %f81, %f81, %f86;
	fma.rn.f32 	%f88, %f85, %f85, %f87;
	add.s32 	%r97, %r95, 1;
	setp.ne.s32 	%p24, %r97, %r141;
	setp.lt.f32 	%p25, %f88, %f78;
	and.pred  	%p26, %p24, %p25;
	selp.b32 	%r98, %r97, %r96, %p26;
	selp.f32 	%f90, %f88, %f78, %p26;
	ld.shared.f32 	%f92, [%r94+24];
	sub.f32 	%f93, %f92, %f1;
	ld.shared.f32 	%f94, [%r94+28];
	sub.f32 	%f95, %f94, %f2;
	ld.shared.f32 	%f96, [%r94+32];
	sub.f32 	%f97, %f96, %f3;
	mul.f32 	%f98, %f95, %f95;
	fma.rn.f32 	%f99, %f93, %f93, %f98;
	fma.rn.f32 	%f100, %f97, %f97, %f99;
	add.s32 	%r99, %r95, 2;
	setp.ne.s32 	%p27, %r99, %r141;
	setp.lt.f32 	%p28, %f100, %f90;
	and.pred  	%p29, %p27, %p28;
	selp.b32 	%r100, %r99, %r98, %p29;
	selp.f32 	%f102, %f100, %f90, %p29;
	ld.shared.f32 	%f104, [%r94+36];
	sub.f32 	%f105, %f104, %f1;
	ld.shared.f32 	%f106, [%r94+40];
	sub.f32 	%f107, %f106, %f2;
	ld.shared.f32 	%f108, [%r94+44];
	sub.f32 	%f109, %f108, %f3;
	mul.f32 	%f110, %f107, %f107;
	fma.rn.f32 	%f111, %f105, %f105, %f110;
	fma.rn.f32 	%f112, %f109, %f109, %f111;
	add.s32 	%r101, %r95, 3;
	setp.ne.s32 	%p30, %r101, %r141;
	setp.lt.f32 	%p31, %f112, %f102;
	and.pred  	%p32, %p30, %p31;
	selp.b32 	%r102, %r101, %r100, %p32;
	selp.f32 	%f114, %f112, %f102, %p32;
	ld.shared.f32 	%f116, [%r94+48];
	sub.f32 	%f117, %f116, %f1;
	ld.shared.f32 	%f118, [%r94+52];
	sub.f32 	%f119, %f118, %f2;
	ld.shared.f32 	%f120, [%r94+56];
	sub.f32 	%f121, %f120, %f3;
	mul.f32 	%f122, %f119, %f119;
	fma.rn.f32 	%f123, %f117, %f117, %f122;
	fma.rn.f32 	%f124, %f121, %f121, %f123;
	add.s32 	%r103, %r95, 4;
	setp.ne.s32 	%p33, %r103, %r141;
	setp.lt.f32 	%p34, %f124, %f114;
	and.pred  	%p35, %p33, %p34;
	selp.b32 	%r104, %r103, %r102, %p35;
	selp.f32 	%f126, %f124, %f114, %p35;
	ld.shared.f32 	%f128, [%r94+60];
	sub.f32 	%f129, %f128, %f1;
	ld.shared.f32 	%f130, [%r94+64];
	sub.f32 	%f131, %f130, %f2;
	ld.shared.f32 	%f132, [%r94+68];
	sub.f32 	%f133, %f132, %f3;
	mul.f32 	%f134, %f131, %f131;
	fma.rn.f32 	%f135, %f129, %f129, %f134;
	fma.rn.f32 	%f136, %f133, %f133, %f135;
	add.s32 	%r105, %r95, 5;
	setp.ne.s32 	%p36, %r105, %r141;
	setp.lt.f32 	%p37, %f136, %f126;
	and.pred  	%p38, %p36, %p37;
	selp.b32 	%r106, %r105, %r104, %p38;
	selp.f32 	%f138, %f136, %f126, %p38;
	ld.shared.f32 	%f140, [%r94+72];
	sub.f32 	%f141, %f140, %f1;
	ld.shared.f32 	%f142, [%r94+76];
	sub.f32 	%f143, %f142, %f2;
	ld.shared.f32 	%f144, [%r94+80];
	sub.f32 	%f145, %f144, %f3;
	mul.f32 	%f146, %f143, %f143;
	fma.rn.f32 	%f147, %f141, %f141, %f146;
	fma.rn.f32 	%f148, %f145, %f145, %f147;
	add.s32 	%r107, %r95, 6;
	setp.ne.s32 	%p39, %r107, %r141;
	setp.lt.f32 	%p40, %f148, %f138;
	and.pred  	%p41, %p39, %p40;
	selp.b32 	%r108, %r107, %r106, %p41;
	selp.f32 	%f150, %f148, %f138, %p41;
	ld.shared.f32 	%f152, [%r94+84];
	sub.f32 	%f153, %f152, %f1;
	ld.shared.f32 	%f154, [%r94+88];
	sub.f32 	%f155, %f154, %f2;
	ld.shared.f32 	%f156, [%r94+92];
	sub.f32 	%f157, %f156, %f3;
	mul.f32 	%f158, %f155, %f155;
	fma.rn.f32 	%f159, %f153, %f153, %f158;
	fma.rn.f32 	%f160, %f157, %f157, %f159;
	add.s32 	%r109, %r95, 7;
	setp.ne.s32 	%p42, %r109, %r141;
	setp.lt.f32 	%p43, %f160, %f150;
	and.pred  	%p44, %p42, %p43;
	selp.b32 	%r146, %r109, %r108, %p44;
	selp.f32 	%f245, %f160, %f150, %p44;
	add.s32 	%r35, %r142, 8;
	setp.lt.u32 	%p45, %r142, 504;
	mov.u32 	%r142, %r35;
	@%p45 bra 	$L__BB1_11;
	bra.uni 	$L__BB1_15;
$L__BB1_12:
	setp.lt.s32 	%p7, %r24, 1;
	mov.f32 	%f245, 0f42C80000;
	mov.b32 	%r146, -10;
	@%p7 bra 	$L__BB1_15;
	mov.b32 	%r146, -10;
	mov.f32 	%f245, 0f42C80000;
	mov.b32 	%r144, 0;
$L__BB1_14:
	mov.u32 	%r82, _ZZ23JNotEqKNmDistanceKerneliiPKfiS0_PfPiE3buf;
	mad.lo.s32 	%r83, %r144, 12, %r82;
	ld.shared.f32 	%f21, [%r83];
	sub.f32 	%f22, %f21, %f1;
	ld.shared.f32 	%f23, [%r83+4];
	sub.f32 	%f24, %f23, %f2;
	ld.shared.f32 	%f25, [%r83+8];
	sub.f32 	%f26, %f25, %f3;
	mul.f32 	%f27, %f24, %f24;
	fma.rn.f32 	%f28, %f22, %f22, %f27;
	fma.rn.f32 	%f29, %f26, %f26, %f28;
	add.s32 	%r84, %r144, %r137;
	setp.ne.s32 	%p8, %r84, %r141;
	setp.lt.f32 	%p9, %f29, %f245;
	and.pred  	%p10, %p8, %p9;
	selp.b32 	%r85, %r84, %r146, %p10;
	selp.f32 	%f31, %f29, %f245, %p10;
	ld.shared.f32 	%f33, [%r83+12];
	sub.f32 	%f34, %f33, %f1;
	ld.shared.f32 	%f35, [%r83+16];
	sub.f32 	%f36, %f35, %f2;
	ld.shared.f32 	%f37, [%r83+20];
	sub.f32 	%f38, %f37, %f3;
	mul.f32 	%f39, %f36, %f36;
	fma.rn.f32 	%f40, %f34, %f34, %f39;
	fma.rn.f32 	%f41, %f38, %f38, %f40;
	add.s32 	%r86, %r84, 1;
	setp.ne.s32 	%p11, %r86, %r141;
	setp.lt.f32 	%p12, %f41, %f31;
	and.pred  	%p13, %p11, %p12;
	selp.b32 	%r87, %r86, %r85, %p13;
	selp.f32 	%f43, %f41, %f31, %p13;
	ld.shared.f32 	%f45, [%r83+24];
	sub.f32 	%f46, %f45, %f1;
	ld.shared.f32 	%f47, [%r83+28];
	sub.f32 	%f48, %f47, %f2;
	ld.shared.f32 	%f49, [%r83+32];
	sub.f32 	%f50, %f49, %f3;
	mul.f32 	%f51, %f48, %f48;
	fma.rn.f32 	%f52, %f46, %f46, %f51;
	fma.rn.f32 	%f53, %f50, %f50, %f52;
	add.s32 	%r88, %r84, 2;
	setp.ne.s32 	%p14, %r88, %r141;
	setp.lt.f32 	%p15, %f53, %f43;
	and.pred  	%p16, %p14, %p15;
	selp.b32 	%r89, %r88, %r87, %p16;
	selp.f32 	%f55, %f53, %f43, %p16;
	ld.shared.f32 	%f57, [%r83+36];
	sub.f32 	%f58, %f57, %f1;
	ld.shared.f32 	%f59, [%r83+40];
	sub.f32 	%f60, %f59, %f2;
	ld.shared.f32 	%f61, [%r83+44];
	sub.f32 	%f62, %f61, %f3;
	mul.f32 	%f63, %f60, %f60;
	fma.rn.f32 	%f64, %f58, %f58, %f63;
	fma.rn.f32 	%f65, %f62, %f62, %f64;
	add.s32 	%r90, %r84, 3;
	setp.ne.s32 	%p17, %r90, %r141;
	setp.lt.f32 	%p18, %f65, %f55;
	and.pred  	%p19, %p17, %p18;
	selp.b32 	%r146, %r90, %r89, %p19;
	selp.f32 	%f245, %f65, %f55, %p19;
	add.s32 	%r144, %r144, 4;
	setp.lt.s32 	%p20, %r144, %r24;
	@%p20 bra 	$L__BB1_14;
$L__BB1_15:
	setp.eq.s32 	%p46, %r12, 0;
	@%p46 bra 	$L__BB1_24;
	setp.gt.u32 	%p47, %r26, -4;
	mov.u32 	%r151, %r24;
	@%p47 bra 	$L__BB1_19;
	mov.b32 	%r149, 0;
	mov.u32 	%r151, %r24;
$L__BB1_18:
	.pragma "nounroll";
	mov.u32 	%r112, _ZZ23JNotEqKNmDistanceKerneliiPKfiS0_PfPiE3buf;
	mad.lo.s32 	%r113, %r151, 12, %r112;
	ld.shared.f32 	%f163, [%r113];
	sub.f32 	%f164, %f163, %f1;
	ld.shared.f32 	%f165, [%r113+4];
	sub.f32 	%f166, %f165, %f2;
	ld.shared.f32 	%f167, [%r113+8];
	sub.f32 	%f168, %f167, %f3;
	mul.f32 	%f169, %f166, %f166;
	fma.rn.f32 	%f170, %f164, %f164, %f169;
	fma.rn.f32 	%f171, %f168, %f168, %f170;
	add.s32 	%r114, %r151, %r137;
	setp.ne.s32 	%p48, %r114, %r141;
	setp.lt.f32 	%p49, %f171, %f245;
	and.pred  	%p50, %p48, %p49;
	selp.b32 	%r115, %r114, %r146, %p50;
	selp.f32 	%f173, %f171, %f245, %p50;
	ld.shared.f32 	%f175, [%r113+12];
	sub.f32 	%f176, %f175, %f1;
	ld.shared.f32 	%f177, [%r113+16];
	sub.f32 	%f178, %f177, %f2;
	ld.shared.f32 	%f179, [%r113+20];
	sub.f32 	%f180, %f179, %f3;
	mul.f32 	%f181, %f178, %f178;
	fma.rn.f32 	%f182, %f176, %f176, %f181;
	fma.rn.f32 	%f183, %f180, %f180, %f182;
	add.s32 	%r116, %r114, 1;
	setp.ne.s32 	%p51, %r116, %r141;
	setp.lt.f32 	%p52, %f183, %f173;
	and.pred  	%p53, %p51, %p52;
	selp.b32 	%r117, %r116, %r115, %p53;
	selp.f32 	%f185, %f183, %f173, %p53;
	ld.shared.f32 	%f187, [%r113+24];
	sub.f32 	%f188, %f187, %f1;
	ld.shared.f32 	%f189, [%r113+28];
	sub.f32 	%f190, %f189, %f2;
	ld.shared.f32 	%f191, [%r113+32];
	sub.f32 	%f192, %f191, %f3;
	mul.f32 	%f193, %f190, %f190;
	fma.rn.f32 	%f194, %f188, %f188, %f193;
	fma.rn.f32 	%f195, %f192, %f192, %f194;
	add.s32 	%r118, %r114, 2;
	setp.ne.s32 	%p54, %r118, %r141;
	setp.lt.f32 	%p55, %f195, %f185;
	and.pred  	%p56, %p54, %p55;
	selp.b32 	%r119, %r118, %r117, %p56;
	selp.f32 	%f197, %f195, %f185, %p56;
	ld.shared.f32 	%f199, [%r113+36];
	sub.f32 	%f200, %f199, %f1;
	ld.shared.f32 	%f201, [%r113+40];
	sub.f32 	%f202, %f201, %f2;
	ld.shared.f32 	%f203, [%r113+44];
	sub.f32 	%f204, %f203, %f3;
	mul.f32 	%f205, %f202, %f202;
	fma.rn.f32 	%f206, %f200, %f200, %f205;
	fma.rn.f32 	%f207, %f204, %f204, %f206;
	add.s32 	%r120, %r114, 3;
	setp.ne.s32 	%p57, %r120, %r141;
	setp.lt.f32 	%p58, %f207, %f197;
	and.pred  	%p59, %p57, %p58;
	selp.b32 	%r146, %r120, %r119, %p59;
	selp.f32 	%f245, %f207, %f197, %p59;
	add.s32 	%r151, %r120, %r11;
	add.s32 	%r149, %r149, 4;
	setp.ne.s32 	%p60, %r149, %r27;
	@%p60 bra 	$L__BB1_18;
$L__BB1_19:
	setp.eq.s32 	%p61, %r25, 0;
	@%p61 bra 	$L__BB1_24;
	setp.eq.s32 	%p62, %r29, 1;
	@%p62 bra 	$L__BB1_22;
	mov.u32 	%r122, _ZZ23JNotEqKNmDistanceKerneliiPKfiS0_PfPiE3buf;
	mad.lo.s32 	%r123, %r151, 12, %r122;
	ld.shared.f32 	%f210, [%r123];
	sub.f32 	%f211, %f210, %f1;
	ld.shared.f32 	%f212, [%r123+4];
	sub.f32 	%f213, %f212, %f2;
	ld.shared.f32 	%f214, [%r123+8];
	sub.f32 	%f215, %f214, %f3;
	mul.f32 	%f216, %f213, %f213;
	fma.rn.f32 	%f217, %f211, %f211, %f216;
	fma.rn.f32 	%f218, %f215, %f215, %f217;
	add.s32 	%r124, %r151, %r137;
	setp.ne.s32 	%p63, %r124, %r141;
	setp.lt.f32 	%p64, %f218, %f245;
	and.pred  	%p65, %p63, %p64;
	selp.b32 	%r125, %r124, %r146, %p65;
	selp.f32 	%f220, %f218, %f245, %p65;
	ld.shared.f32 	%f222, [%r123+12];
	sub.f32 	%f223, %f222, %f1;
	ld.shared.f32 	%f224, [%r123+16];
	sub.f32 	%f225, %f224, %f2;
	ld.shared.f32 	%f226, [%r123+20];
	sub.f32 	%f227, %f226, %f3;
	mul.f32 	%f228, %f225, %f225;
	fma.rn.f32 	%f229, %f223, %f223, %f228;
	fma.rn.f32 	%f230, %f227, %f227, %f229;
	add.s32 	%r126, %r124, 1;
	setp.ne.s32 	%p66, %r126, %r141;
	setp.lt.f32 	%p67, %f230, %f220;
	and.pred  	%p68, %p66, %p67;
	selp.b32 	%r146, %r126, %r125, %p68;
	selp.f32 	%f245, %f230, %f220, %p68;
	add.s32 	%r151, %r126, %r11;
$L__BB1_22:
	setp.eq.s32 	%p69, %r28, 0;
	@%p69 bra 	$L__BB1_24;
	mov.u32 	%r127, _ZZ23JNotEqKNmDistanceKerneliiPKfiS0_PfPiE3buf;
	mad.lo.s32 	%r128, %r151, 12, %r127;
	ld.shared.f32 	%f232, [%r128];
	sub.f32 	%f233, %f232, %f1;
	ld.shared.f32 	%f234, [%r128+4];
	sub.f32 	%f235, %f234, %f2;
	ld.shared.f32 	%f236, [%r128+8];
	sub.f32 	%f237, %f236, %f3;
	mul.f32 	%f238, %f235, %f235;
	fma.rn.f32 	%f239, %f233, %f233, %f238;
	fma.rn.f32 	%f240, %f237, %f237, %f239;
	add.s32 	%r129, %r151, %r137;
	setp.ne.s32 	%p70, %r129, %r141;
	setp.lt.f32 	%p71, %f240, %f245;
	and.pred  	%p72, %p70, %p71;
	selp.b32 	%r146, %r129, %r146, %p72;
	selp.f32 	%f245, %f240, %f245, %p72;
$L__BB1_24:
	setp.eq.s32 	%p73, %r137, 0;
	mul.wide.s32 	%rd14, %r31, 4;
	add.s64 	%rd5, %rd2, %rd14;
	@%p73 bra 	$L__BB1_26;
	ld.global.f32 	%f242, [%rd5];
	setp.leu.f32 	%p74, %f242, %f245;
	@%p74 bra 	$L__BB1_27;
$L__BB1_26:
	st.global.f32 	[%rd5], %f245;
	mul.wide.s32 	%rd15, %r31, 4;
	add.s64 	%rd16, %rd3, %rd15;
	st.global.u32 	[%rd16], %r146;
$L__BB1_27:
	add.s32 	%r141, %r141, %r4;
	setp.lt.s32 	%p75, %r141, %r61;
	@%p75 bra 	$L__BB1_9;
$L__BB1_28:
	ld.param.u32 	%r134, [_Z23JNotEqKNmDistanceKerneliiPKfiS0_PfPi_param_3];
	bar.sync 	0;
	setp.lt.s32 	%p76, %r9, %r134;
	mad.lo.s32 	%r136, %r136, 513, %r11;
	mov.u32 	%r137, %r9;
	@%p76 bra 	$L__BB1_4;
$L__BB1_29:
	mov.u32 	%r130, %nctaid.x;
	add.s32 	%r135, %r135, %r130;
	setp.lt.s32 	%p77, %r135, %r60;
	@%p77 bra 	$L__BB1_2;
$L__BB1_30:
	ret;

}
	// .globl	_Z18MyNmDistanceKerneliiPKfiS0_PfPi
.visible .entry _Z18MyNmDistanceKerneliiPKfiS0_PfPi(
	.param .u32 _Z18MyNmDistanceKerneliiPKfiS0_PfPi_param_0,
	.param .u32 _Z18MyNmDistanceKerneliiPKfiS0_PfPi_param_1,
	.param .u64 .ptr .align 1 _Z18MyNmDistanceKerneliiPKfiS0_PfPi_param_2,
	.param .u32 _Z18MyNmDistanceKerneliiPKfiS0_PfPi_param_3,
	.param .u64 .ptr .align 1 _Z18MyNmDistanceKerneliiPKfiS0_PfPi_param_4,
	.param .u64 .ptr .align 1 _Z18MyNmDistanceKerneliiPKfiS0_PfPi_param_5,
	.param .u64 .ptr .align 1 _Z18MyNmDistanceKerneliiPKfiS0_PfPi_param_6
)
{
	.reg .pred 	%p<66>;
	.reg .b32 	%r<147>;
	.reg .b32 	%f<205>;
	.reg .b64 	%rd<22>;
	// demoted variable
	.shared .align 4 .b8 _ZZ18MyNmDistanceKerneliiPKfiS0_PfPiE3buf[6144];
	ld.param.u32 	%r67, [_Z18MyNmDistanceKerneliiPKfiS0_PfPi_param_0];
	ld.param.u32 	%r68, [_Z18MyNmDistanceKerneliiPKfiS0_PfPi_param_1];
	ld.param.u64 	%rd7, [_Z18MyNmDistanceKerneliiPKfiS0_PfPi_param_2];
	ld.param.u32 	%r69, [_Z18MyNmDistanceKerneliiPKfiS0_PfPi_param_3];
	ld.param.u64 	%rd6, [_Z18MyNmDistanceKerneliiPKfiS0_PfPi_param_4];
	ld.param.u64 	%rd8, [_Z18MyNmDistanceKerneliiPKfiS0_PfPi_param_5];
	ld.param.u64 	%rd9, [_Z18MyNmDistanceKerneliiPKfiS0_PfPi_param_6];
	cvta.to.global.u64 	%rd1, %rd9;
	cvta.to.global.u64 	%rd2, %rd8;
	cvta.to.global.u64 	%rd3, %rd7;
	mov.u32 	%r121, %ctaid.x;
	setp.ge.s32 	%p1, %r121, %r67;
	@%p1 bra 	$L__BB2_24;
	mov.u32 	%r2, %tid.x;
	mov.u32 	%r3, %ntid.x;
	mov.u32 	%r70, %ctaid.y;
	mad.lo.s32 	%r4, %r70, %r3, %r2;
	mov.u32 	%r71, %nctaid.y;
	mul.lo.s32 	%r5, %r3, %r71;
	shl.b32 	%r6, %r3, 2;
	cvta.to.global.u64 	%rd4, %rd6;
$L__BB2_2:
	setp.lt.s32 	%p2, %r69, 1;
	@%p2 bra 	$L__BB2_23;
	mul.lo.s32 	%r8, %r121, %r69;
	mul.lo.s32 	%r9, %r121, %r68;
	mov.b32 	%r122, 0;
	mov.u32 	%r123, %r122;
$L__BB2_4:
	mov.u32 	%r11, %r123;
	add.s32 	%r123, %r11, 512;
	min.s32 	%r13, %r69, %r123;
	and.b32  	%r14, %r13, 3;
	shl.b32 	%r73, %r122, 9;
	sub.s32 	%r15, %r13, %r73;
	add.s32 	%r16, %r15, -1;
	sub.s32 	%r17, %r13, %r11;
	mul.lo.s32 	%r18, %r17, 3;
	setp.ge.s32 	%p3, %r2, %r18;
	@%p3 bra 	$L__BB2_7;
	shl.b32 	%r74, %r2, 2;
	mov.u32 	%r75, _ZZ18MyNmDistanceKerneliiPKfiS0_PfPiE3buf;
	add.s32 	%r125, %r75, %r74;
	add.s32 	%r76, %r11, %r8;
	mad.lo.s32 	%r124, %r76, 3, %r2;
	mov.u32 	%r126, %r2;
$L__BB2_6:
	mul.wide.s32 	%rd10, %r124, 4;
	add.s64 	%rd11, %rd4, %rd10;
	ld.global.f32 	%f25, [%rd11];
	st.shared.f32 	[%r125], %f25;
	add.s32 	%r126, %r126, %r3;
	add.s32 	%r125, %r125, %r6;
	add.s32 	%r124, %r124, %r3;
	setp.lt.s32 	%p4, %r126, %r18;
	@%p4 bra 	$L__BB2_6;
$L__BB2_7:
	setp.ge.s32 	%p5, %r4, %r68;
	bar.sync 	0;
	@%p5 bra 	$L__BB2_22;
	setp.eq.s32 	%p6, %r11, 0;
	@%p6 bra 	$L__BB2_25;
	sub.s32 	%r27, %r15, %r14;
	and.b32  	%r28, %r13, 1;
	mov.u32 	%r137, %r4;
$L__BB2_10:
	setp.lt.s32 	%p7, %r17, 1;
	add.s32 	%r49, %r137, %r9;
	mul.lo.s32 	%r78, %r49, 3;
	mul.wide.s32 	%rd12, %r78, 4;
	add.s64 	%rd13, %rd3, %rd12;
	ld.global.f32 	%f13, [%rd13];
	ld.global.f32 	%f14, [%rd13+4];
	ld.global.f32 	%f15, [%rd13+8];
	mov.f32 	%f204, 0f42C80000;
	mov.b32 	%r146, 0;
	@%p7 bra 	$L__BB2_19;
	setp.lt.u32 	%p8, %r16, 3;
	mov.f32 	%f204, 0f42C80000;
	mov.b32 	%r144, 0;
	mov.u32 	%r146, %r144;
	@%p8 bra 	$L__BB2_14;
	mov.f32 	%f204, 0f42C80000;
	mov.b32 	%r138, 0;
	mov.u32 	%r146, %r138;
$L__BB2_13:
	.pragma "nounroll";
	mov.u32 	%r82, _ZZ18MyNmDistanceKerneliiPKfiS0_PfPiE3buf;
	mad.lo.s32 	%r83, %r138, 12, %r82;
	ld.shared.f32 	%f30, [%r83];
	sub.f32 	%f31, %f30, %f13;
	ld.shared.f32 	%f32, [%r83+4];
	sub.f32 	%f33, %f32, %f14;
	ld.shared.f32 	%f34, [%r83+8];
	sub.f32 	%f35, %f34, %f15;
	mul.f32 	%f36, %f33, %f33;
	fma.rn.f32 	%f37, %f31, %f31, %f36;
	fma.rn.f32 	%f38, %f35, %f35, %f37;
	add.s32 	%r84, %r138, %r11;
	setp.ne.s32 	%p9, %r137, %r84;
	setp.lt.f32 	%p10, %f38, %f204;
	and.pred  	%p11, %p9, %p10;
	selp.b32 	%r85, %r84, %r146, %p11;
	selp.f32 	%f40, %f38, %f204, %p11;
	ld.shared.f32 	%f42, [%r83+12];
	sub.f32 	%f43, %f42, %f13;
	ld.shared.f32 	%f44, [%r83+16];
	sub.f32 	%f45, %f44, %f14;
	ld.shared.f32 	%f46, [%r83+20];
	sub.f32 	%f47, %f46, %f15;
	mul.f32 	%f48, %f45, %f45;
	fma.rn.f32 	%f49, %f43, %f43, %f48;
	fma.rn.f32 	%f50, %f47, %f47, %f49;
	add.s32 	%r86, %r84, 1;
	setp.ne.s32 	%p12, %r137, %r86;
	setp.lt.f32 	%p13, %f50, %f40;
	and.pred  	%p14, %p12, %p13;
	selp.b32 	%r87, %r86, %r85, %p14;
	selp.f32 	%f52, %f50, %f40, %p14;
	ld.shared.f32 	%f54, [%r83+24];
	sub.f32 	%f55, %f54, %f13;
	ld.shared.f32 	%f56, [%r83+28];
	sub.f32 	%f57, %f56, %f14;
	ld.shared.f32 	%f58, [%r83+32];
	sub.f32 	%f59, %f58, %f15;
	mul.f32 	%f60, %f57, %f57;
	fma.rn.f32 	%f61, %f55, %f55, %f60;
	fma.rn.f32 	%f62, %f59, %f59, %f61;
	add.s32 	%r88, %r84, 2;
	setp.ne.s32 	%p15, %r137, %r88;
	setp.lt.f32 	%p16, %f62, %f52;
	and.pred  	%p17, %p15, %p16;
	selp.b32 	%r89, %r88, %r87, %p17;
	selp.f32 	%f64, %f62, %f52, %p17;
	ld.shared.f32 	%f66, [%r83+36];
	sub.f32 	%f67, %f66, %f13;
	ld.shared.f32 	%f68, [%r83+40];
	sub.f32 	%f69, %f68, %f14;
	ld.shared.f32 	%f70, [%r83+44];
	sub.f32 	%f71, %f70, %f15;
	mul.f32 	%f72, %f69, %f69;
	fma.rn.f32 	%f73, %f67, %f67, %f72;
	fma.rn.f32 	%f74, %f71, %f71, %f73;
	add.s32 	%r90, %r84, 3;
	setp.ne.s32 	%p18, %r137, %r90;
	setp.lt.f32 	%p19, %f74, %f64;
	and.pred  	%p20, %p18, %p19;
	selp.b32 	%r146, %r90, %r89, %p20;
	selp.f32 	%f204, %f74, %f64, %p20;
	add.s32 	%r138, %r138, 4;
	setp.ne.s32 	%p21, %r138, %r27;
	mov.u32 	%r144, %r27;
	@%p21 bra 	$L__BB2_13;
$L__BB2_14:
	setp.eq.s32 	%p22, %r14, 0;
	@%p22 bra 	$L__BB2_19;
	setp.eq.s32 	%p23, %r14, 1;
	@%p23 bra 	$L__BB2_17;
	mov.u32 	%r92, _ZZ18MyNmDistanceKerneliiPKfiS0_PfPiE3buf;
	mad.lo.s32 	%r93, %r144, 12, %r92;
	ld.shared.f32 	%f77, [%r93];
	sub.f32 	%f78, %f77, %f13;
	ld.shared.f32 	%f79, [%r93+4];
	sub.f32 	%f80, %f79, %f14;
	ld.shared.f32 	%f81, [%r93+8];
	sub.f32 	%f82, %f81, %f15;
	mul.f32 	%f83, %f80, %f80;
	fma.rn.f32 	%f84, %f78, %f78, %f83;
	fma.rn.f32 	%f85, %f82, %f82, %f84;
	add.s32 	%r94, %r144, %r11;
	setp.ne.s32 	%p24, %r137, %r94;
	setp.lt.f32 	%p25, %f85, %f204;
	and.pred  	%p26, %p24, %p25;
	selp.b32 	%r95, %r94, %r146, %p26;
	selp.f32 	%f87, %f85, %f204, %p26;
	ld.shared.f32 	%f89, [%r93+12];
	sub.f32 	%f90, %f89, %f13;
	ld.shared.f32 	%f91, [%r93+16];
	sub.f32 	%f92, %f91, %f14;
	ld.shared.f32 	%f93, [%r93+20];
	sub.f32 	%f94, %f93, %f15;
	mul.f32 	%f95, %f92, %f92;
	fma.rn.f32 	%f96, %f90, %f90, %f95;
	fma.rn.f32 	%f97, %f94, %f94, %f96;
	add.s32 	%r96, %r94, 1;
	setp.ne.s32 	%p27, %r137, %r96;
	setp.lt.f32 	%p28, %f97, %f87;
	and.pred  	%p29, %p27, %p28;
	selp.b32 	%r146, %r96, %r95, %p29;
	selp.f32 	%f204, %f97, %f87, %p29;
	add.s32 	%r144, %r144, 2;
$L__BB2_17:
	setp.eq.s32 	%p30, %r28, 0;
	@%p30 bra 	$L__BB2_19;
	mov.u32 	%r97, _ZZ18MyNmDistanceKerneliiPKfiS0_PfPiE3buf;
	mad.lo.s32 	%r98, %r144, 12, %r97;
	ld.shared.f32 	%f99, [%r98];
	sub.f32 	%f100, %f99, %f13;
	ld.shared.f32 	%f101, [%r98+4];
	sub.f32 	%f102, %f101, %f14;
	ld.shared.f32 	%f103, [%r98+8];
	sub.f32 	%f104, %f103, %f15;
	mul.f32 	%f105, %f102, %f102;
	fma.rn.f32 	%f106, %f100, %f100, %f105;
	fma.rn.f32 	%f107, %f104, %f104, %f106;
	add.s32 	%r99, %r144, %r11;
	setp.ne.s32 	%p31, %r137, %r99;
	setp.lt.f32 	%p32, %f107, %f204;
	and.pred  	%p33, %p31, %p32;
	selp.b32 	%r146, %r99, %r146, %p33;
	selp.f32 	%f204, %f107, %f204, %p33;
$L__BB2_19:
	mul.wide.s32 	%rd14, %r49, 4;
	add.s64 	%rd5, %rd2, %rd14;
	ld.global.f32 	%f109, [%rd5];
	setp.geu.f32 	%p34, %f204, %f109;
	@%p34 bra 	$L__BB2_21;
	st.global.f32 	[%rd5], %f204;
	mul.wide.s32 	%rd15, %r49, 4;
	add.s64 	%rd16, %rd1, %rd15;
	st.global.u32 	[%rd16], %r146;
$L__BB2_21:
	add.s32 	%r137, %r137, %r5;
	setp.lt.s32 	%p35, %r137, %r68;
	@%p35 bra 	$L__BB2_10;
$L__BB2_22:
	bar.sync 	0;
	setp.lt.s32 	%p64, %r123, %r69;
	add.s32 	%r122, %r122, 1;
	@%p64 bra 	$L__BB2_4;
$L__BB2_23:
	mov.u32 	%r120, %nctaid.x;
	add.s32 	%r121, %r121, %r120;
	setp.lt.s32 	%p65, %r121, %r67;
	@%p65 bra 	$L__BB2_2;
$L__BB2_24:
	ret;
$L__BB2_25:
	sub.s32 	%r29, %r15, %r14;
	and.b32  	%r30, %r13, 1;
	mov.u32 	%r127, %r4;
$L__BB2_26:
	setp.gt.s32 	%p36, %r17, 0;
	add.s32 	%r32, %r127, %r9;
	mul.lo.s32 	%r101, %r32, 3;
	mul.wide.s32 	%rd17, %r101, 4;
	add.s64 	%rd18, %rd3, %rd17;
	ld.global.f32 	%f1, [%rd18];
	ld.global.f32 	%f2, [%rd18+4];
	ld.global.f32 	%f3, [%rd18+8];
	mov.f32 	%f194, 0f42C80000;
	mov.b32 	%r130, 0;
	@%p36 bra 	$L__BB2_28;
$L__BB2_27:
	mul.wide.s32 	%rd19, %r32, 4;
	add.s64 	%rd20, %rd2, %rd19;
	st.global.f32 	[%rd20], %f194;
	add.s64 	%rd21, %rd1, %rd19;
	st.global.u32 	[%rd21], %r130;
	add.s32 	%r127, %r127, %r5;
	setp.lt.s32 	%p63, %r127, %r68;
	@%p63 bra 	$L__BB2_26;
	bra.uni 	$L__BB2_22;
$L__BB2_28:
	setp.lt.u32 	%p37, %r16, 3;
	mov.f32 	%f194, 0f42C80000;
	mov.b32 	%r135, 0;
	mov.u32 	%r130, %r135;
	@%p37 bra 	$L__BB2_31;
	mov.f32 	%f194, 0f42C80000;
	mov.b32 	%r128, 0;
	mov.u32 	%r130, %r128;
$L__BB2_30:
	.pragma "nounroll";
	mov.u32 	%r105, _ZZ18MyNmDistanceKerneliiPKfiS0_PfPiE3buf;
	mad.lo.s32 	%r106, %r128, 12, %r105;
	ld.shared.f32 	%f114, [%r106];
	sub.f32 	%f115, %f114, %f1;
	ld.shared.f32 	%f116, [%r106+4];
	sub.f32 	%f117, %f116, %f2;
	ld.shared.f32 	%f118, [%r106+8];
	sub.f32 	%f119, %f118, %f3;
	mul.f32 	%f120, %f117, %f117;
	fma.rn.f32 	%f121, %f115, %f115, %f120;
	fma.rn.f32 	%f122, %f119, %f119, %f121;
	setp.ne.s32 	%p38, %r127, %r128;
	setp.lt.f32 	%p39, %f122, %f194;
	and.pred  	%p40, %p38, %p39;
	selp.b32 	%r107, %r128, %r130, %p40;
	selp.f32 	%f124, %f122, %f194, %p40;
	add.s32 	%r108, %r128, 1;
	ld.shared.f32 	%f126, [%r106+12];
	sub.f32 	%f127, %f126, %f1;
	ld.shared.f32 	%f128, [%r106+16];
	sub.f32 	%f129, %f128, %f2;
	ld.shared.f32 	%f130, [%r106+20];
	sub.f32 	%f131, %f130, %f3;
	mul.f32 	%f132, %f129, %f129;
	fma.rn.f32 	%f133, %f127, %f127, %f132;
	fma.rn.f32 	%f134, %f131, %f131, %f133;
	setp.ne.s32 	%p41, %r127, %r108;
	setp.lt.f32 	%p42, %f134, %f124;
	and.pred  	%p43, %p41, %p42;
	selp.b32 	%r109, %r108, %r107, %p43;
	selp.f32 	%f136, %f134, %f124, %p43;
	add.s32 	%r110, %r128, 2;
	ld.shared.f32 	%f138, [%r106+24];
	sub.f32 	%f139, %f138, %f1;
	ld.shared.f32 	%f140, [%r106+28];
	sub.f32 	%f141, %f140, %f2;
	ld.shared.f32 	%f142, [%r106+32];
	sub.f32 	%f143, %f142, %f3;
	mul.f32 	%f144, %f141, %f141;
	fma.rn.f32 	%f145, %f139, %f139, %f144;
	fma.rn.f32 	%f146, %f143, %f143, %f145;
	setp.ne.s32 	%p44, %r127, %r110;
	setp.lt.f32 	%p45, %f146, %f136;
	and.pred  	%p46, %p44, %p45;
	selp.b32 	%r111, %r110, %r109, %p46;
	selp.f32 	%f148, %f146, %f136, %p46;
	add.s32 	%r112, %r128, 3;
	ld.shared.f32 	%f150, [%r106+36];
	sub.f32 	%f151, %f150, %f1;
	ld.shared.f32 	%f152, [%r106+40];
	sub.f32 	%f153, %f152, %f2;
	ld.shared.f32 	%f154, [%r106+44];
	sub.f32 	%f155, %f154, %f3;
	mul.f32 	%f156, %f153, %f153;
	fma.rn.f32 	%f157, %f151, %f151, %f156;
	fma.rn.f32 	%f158, %f155, %f155, %f157;
	setp.ne.s32 	%p47, %r127, %r112;
	setp.lt.f32 	%p48, %f158, %f148;
	and.pred  	%p49, %p47, %p48;
	selp.b32 	%r130, %r112, %r111, %p49;
	selp.f32 	%f194, %f158, %f148, %p49;
	add.s32 	%r128, %r128, 4;
	setp.eq.s32 	%p50, %r128, %r29;
	mov.u32 	%r135, %r29;
	@%p50 bra 	$L__BB2_31;
	bra.uni 	$L__BB2_30;
$L__BB2_31:
	setp.eq.s32 	%p51, %r14, 0;
	@%p51 bra 	$L__BB2_27;
	setp.eq.s32 	%p52, %r14, 1;
	@%p52 bra 	$L__BB2_34;
	mov.u32 	%r114, _ZZ18MyNmDistanceKerneliiPKfiS0_PfPiE3buf;
	mad.lo.s32 	%r115, %r135, 12, %r114;
	ld.shared.f32 	%f161, [%r115];
	sub.f32 	%f162, %f161, %f1;
	ld.shared.f32 	%f163, [%r115+4];
	sub.f32 	%f164, %f163, %f2;
	ld.shared.f32 	%f165, [%r115+8];
	sub.f32 	%f166, %f165, %f3;
	mul.f32 	%f167, %f164, %f164;
	fma.rn.f32 	%f168, %f162, %f162, %f167;
	fma.rn.f32 	%f169, %f166, %f166, %f168;
	setp.ne.s32 	%p53, %r127, %r135;
	setp.lt.f32 	%p54, %f169, %f194;
	and.pred  	%p55, %p53, %p54;
	selp.b32 	%r116, %r135, %r130, %p55;
	selp.f32 	%f171, %f169, %f194, %p55;
	add.s32 	%r117, %r135, 1;
	ld.shared.f32 	%f173, [%r115+12];
	sub.f32 	%f174, %f173, %f1;
	ld.shared.f32 	%f175, [%r115+16];
	sub.f32 	%f176, %f175, %f2;
	ld.shared.f32 	%f177, [%r115+20];
	sub.f32 	%f178, %f177, %f3;
	mul.f32 	%f179, %f176, %f176;
	fma.rn.f32 	%f180, %f174, %f174, %f179;
	fma.rn.f32 	%f181, %f178, %f178, %f180;
	setp.ne.s32 	%p56, %r127, %r117;
	setp.lt.f32 	%p57, %f181, %f171;
	and.pred  	%p58, %p56, %p57;
	selp.b32 	%r130, %r117, %r116, %p58;
	selp.f32 	%f194, %f181, %f171, %p58;
	add.s32 	%r135, %r135, 2;
$L__BB2_34:
	setp.eq.s32 	%p59, %r30, 0;
	@%p59 bra 	$L__BB2_27;
	mov.u32 	%r118, _ZZ18MyNmDistanceKerneliiPKfiS0_PfPiE3buf;
	mad.lo.s32 	%r119, %r135, 12, %r118;
	ld.shared.f32 	%f183, [%r119];
	sub.f32 	%f184, %f183, %f1;
	ld.shared.f32 	%f185, [%r119+4];
	sub.f32 	%f186, %f185, %f2;
	ld.shared.f32 	%f187, [%r119+8];
	sub.f32 	%f188, %f187, %f3;
	mul.f32 	%f189, %f186, %f186;
	fma.rn.f32 	%f190, %f184, %f184, %f189;
	fma.rn.f32 	%f191, %f188, %f188, %f190;
	setp.ne.s32 	%p60, %r127, %r135;
	setp.lt.f32 	%p61, %f191, %f194;
	and.pred  	%p62, %p60, %p61;
	selp.b32 	%r130, %r135, %r130, %p62;
	selp.f32 	%f194, %f191, %f194, %p62;
	bra.uni 	$L__BB2_27;

}


// ===== COMPILED SASS (sm_100) =====

	.target	sm_100

	.elftype	@"ET_EXEC"


//--------------------- .note.nv.tkinfo           --------------------------
	.section	.note.nv.tkinfo,"",@"SHT_NOTE"
	.sectionflags	@"SHF_NOTE_NV_TKINFO"
	.tkinfo
        /*0018*/ 	.word	0x00000002
        /*0030*/ 	.string	""
        /*0030*/ 	.string	"ptxas"
        /*0030*/ 	.string	"Cuda compilation tools, release 13.0, V13.0.88"
        /*0030*/ 	.string	"Build cuda_13.0.r13.0/compiler.36424714_0"
        /*0030*/ 	.string	"-arch sm_100 -m 64 "



//--------------------- .note.nv.cuinfo           --------------------------
	.section	.note.nv.cuinfo,"",@"SHT_NOTE"
	.sectionflags	@"SHF_NOTE_NV_CUINFO"
        /*0018*/ 	.short	0x0002
        /*001a*/ 	.short	0x0064
        /*001c*/ 	.short	0x0082
	.zero		2


//--------------------- .nv.info                  --------------------------
	.section	.nv.info,"",@"SHT_CUDA_INFO"
	.align	4


	//----- nvinfo : EIATTR_REGCOUNT
	.align		4
        /*0000*/ 	.byte	0x04, 0x2f
        /*0002*/ 	.short	(.L_1 - .L_0)
	.align		4
.L_0:
        /*0004*/ 	.word	index@(_Z16NmDistanceKerneliiPKfiS0_PfPi)
        /*0008*/ 	.word	0x00000027


	//----- nvinfo : EIATTR_FRAME_SIZE
	.align		4
.L_1:
        /*000c*/ 	.byte	0x04, 0x11
        /*000e*/ 	.short	(.L_3 - .L_2)
	.align		4
.L_2:
        /*0010*/ 	.word	index@(_Z16NmDistanceKerneliiPKfiS0_PfPi)
        /*0014*/ 	.word	0x00000000


	//----- nvinfo : EIATTR_REGCOUNT
	.align		4
.L_3:
        /*0018*/ 	.byte	0x04, 0x2f
        /*001a*/ 	.short	(.L_5 - .L_4)
	.align		4
.L_4:
        /*001c*/ 	.word	index@(_Z23JNotEqKNmDistanceKerneliiPKfiS0_PfPi)
        /*0020*/ 	.word	0x00000020


	//----- nvinfo : EIATTR_FRAME_SIZE
	.align		4
.L_5:
        /*0024*/ 	.byte	0x04, 0x11
        /*0026*/ 	.short	(.L_7 - .L_6)
	.align		4
.L_6:
        /*0028*/ 	.word	index@(_Z23JNotEqKNmDistanceKerneliiPKfiS0_PfPi)
        /*002c*/ 	.word	0x00000000


	//----- nvinfo : EIATTR_REGCOUNT
	.align		4
.L_7:
        /*0030*/ 	.byte	0x04, 0x2f
        /*0032*/ 	.short	(.L_9 - .L_8)
	.align		4
.L_8:
        /*0034*/ 	.word	index@(_Z18MyNmDistanceKerneliiPKfiS0_PfPi)
        /*0038*/ 	.word	0x0000001e


	//----- nvinfo : EIATTR_FRAME_SIZE
	.align		4
.L_9:
        /*003c*/ 	.byte	0x04, 0x11
        /*003e*/ 	.short	(.L_11 - .L_10)
	.align		4
.L_10:
        /*0040*/ 	.word	index@(_Z18MyNmDistanceKerneliiPKfiS0_PfPi)
        /*0044*/ 	.word	0x00000000


	//----- nvinfo : EIATTR_MIN_STACK_SIZE
	.align		4
.L_11:
        /*0048*/ 	.byte	0x04, 0x12
        /*004a*/ 	.short	(.L_13 - .L_12)
	.align		4
.L_12:
        /*004c*/ 	.word	index@(_Z18MyNmDistanceKerneliiPKfiS0_PfPi)
        /*0050*/ 	.word	0x00000000


	//----- nvinfo : EIATTR_MIN_STACK_SIZE
	.align		4
.L_13:
        /*0054*/ 	.byte	0x04, 0x12
        /*0056*/ 	.short	(.L_15 - .L_14)
	.align		4
.L_14:
        /*0058*/ 	.word	index@(_Z23JNotEqKNmDistanceKerneliiPKfiS0_PfPi)
        /*005c*/ 	.word	0x00000000


	//----- nvinfo : EIATTR_MIN_STACK_SIZE
	.align		4
.L_15:
        /*0060*/ 	.byte	0x04, 0x12
        /*0062*/ 	.short	(.L_17 - .L_16)
	.align		4
.L_16:
        /*0064*/ 	.word	index@(_Z16NmDistanceKerneliiPKfiS0_PfPi)
        /*0068*/ 	.word	0x00000000
.L_17:


//--------------------- .nv.compat                --------------------------
	.section	.nv.compat,"",@"SHT_CUDA_COMPAT_INFO"
	.align	4
        /*0000*/ 	.byte	0x02, 0x09, 0x00, 0x00, 0x02, 0x02, 0x01, 0x00, 0x02, 0x05, 0x05, 0x00, 0x03, 0x07, 0x01, 0x01
        /*0010*/ 	.byte	0x02, 0x03, 0x00, 0x00, 0x02, 0x06, 0x01, 0x00, 0x04, 0x0b, 0x08, 0x00, 0x09, 0x00, 0x00, 0x00
        /*0020*/ 	.byte	0x00, 0x00, 0x00, 0x00


//--------------------- .nv.info._Z18MyNmDistanceKerneliiPKfiS0_PfPi --------------------------
	.section	.nv.info._Z18MyNmDistanceKerneliiPKfiS0_PfPi,"",@"SHT_CUDA_INFO"
	.sectionflags	@""
	.align	4


	//----- nvinfo : EIATTR_CUDA_API_VERSION
	.align		4
        /*0000*/ 	.byte	0x04, 0x37
        /*0002*/ 	.short	(.L_19 - .L_18)
.L_18:
        /*0004*/ 	.word	0x00000082


	//----- nvinfo : EIATTR_KPARAM_INFO
	.align		4
.L_19:
        /*0008*/ 	.byte	0x04, 0x17
        /*000a*/ 	.short	(.L_21 - .L_20)
.L_20:
        /*000c*/ 	.word	0x00000000
        /*0010*/ 	.short	0x0006
        /*0012*/ 	.short	0x0028
        /*0014*/ 	.byte	0x00, 0xf5, 0x21, 0x00


	//----- nvinfo : EIATTR_KPARAM_INFO
	.align		4
.L_21:
        /*0018*/ 	.byte	0x04, 0x17
        /*001a*/ 	.short	(.L_23 - .L_22)
.L_22:
        /*001c*/ 	.word	0x00000000
        /*0020*/ 	.short	0x0005
        /*0022*/ 	.short	0x0020
        /*0024*/ 	.byte	0x00, 0xf5, 0x21, 0x00


	//----- nvinfo : EIATTR_KPARAM_INFO
	.align		4
.L_23:
        /*0028*/ 	.byte	0x04, 0x17
        /*002a*/ 	.short	(.L_25 - .L_24)
.L_24:
        /*002c*/ 	.word	0x00000000
        /*0030*/ 	.short	0x0004
        /*0032*/ 	.short	0x0018
        /*0034*/ 	.byte	0x00, 0xf5, 0x21, 0x00


	//----- nvinfo : EIATTR_KPARAM_INFO
	.align		4
.L_25:
        /*0038*/ 	.byte	0x04, 0x17
        /*003a*/ 	.short	(.L_27 - .L_26)
.L_26:
        /*003c*/ 	.word	0x00000000
        /*0040*/ 	.short	0x0003
        /*0042*/ 	.short	0x0010
        /*0044*/ 	.byte	0x00, 0xf0, 0x11, 0x00


	//----- nvinfo : EIATTR_KPARAM_INFO
	.align		4
.L_27:
        /*0048*/ 	.byte	0x04, 0x17
        /*004a*/ 	.short	(.L_29 - .L_28)
.L_28:
        /*004c*/ 	.word	0x00000000
        /*0050*/ 	.short	0x0002
        /*0052*/ 	.short	0x0008
        /*0054*/ 	.byte	0x00, 0xf5, 0x21, 0x00


	//----- nvinfo : EIATTR_KPARAM_INFO
	.align		4
.L_29:
        /*0058*/ 	.byte	0x04, 0x17
        /*005a*/ 	.short	(.L_31 - .L_30)
.L_30:
        /*005c*/ 	.word	0x00000000
        /*0060*/ 	.short	0x0001
        /*0062*/ 	.short	0x0004
        /*0064*/ 	.byte	0x00, 0xf0, 0x11, 0x00


	//----- nvinfo : EIATTR_KPARAM_INFO
	.align		4
.L_31:
        /*0068*/ 	.byte	0x04, 0x17
        /*006a*/ 	.short	(.L_33 - .L_32)
.L_32:
        /*006c*/ 	.word	0x00000000
        /*0070*/ 	.short	0x0000
        /*0072*/ 	.short	0x0000
        /*0074*/ 	.byte	0x00, 0xf0, 0x11, 0x00


	//----- nvinfo : EIATTR_SPARSE_MMA_MASK
	.align		4
.L_33:
        /*0078*/ 	.byte	0x03, 0x50
        /*007a*/ 	.short	0x0000


	//----- nvinfo : EIATTR_MAXREG_COUNT
	.align		4
        /*007c*/ 	.byte	0x03, 0x1b
        /*007e*/ 	.short	0x00ff


	//----- nvinfo : EIATTR_NUM_BARRIERS
	.align		4
        /*0080*/ 	.byte	0x02, 0x4c
        /*0082*/ 	.byte	0x01
	.zero		1


	//----- nvinfo : EIATTR_MERCURY_ISA_VERSION
	.align		4
        /*0084*/ 	.byte	0x03, 0x5f
        /*0086*/ 	.short	0x0101


	//----- nvinfo : EIATTR_VRC_CTA_INIT_COUNT
	.align		4
        /*0088*/ 	.byte	0x02, 0x4a
	.zero		1
	.zero		1


	//----- nvinfo : EIATTR_EXIT_INSTR_OFFSETS
	.align		4
        /*008c*/ 	.byte	0x04, 0x1c
        /*008e*/ 	.short	(.L_35 - .L_34)


	//   ....[0]....
.L_34:
        /*0090*/ 	.word	0x00000040


	//   ....[1]....
        /*0094*/ 	.word	0x00001630


	//----- nvinfo : EIATTR_INDIRECT_BRANCH_TARGETS
	.align		4
.L_35:
        /*0098*/ 	.byte	0x04, 0x34
        /*009a*/ 	.short	(.L_37 - .L_36)


	//   ....[0]....
.L_36:
        /*009c*/ 	.word	.L_x_66@srel
        /*00a0*/ 	.short	0x0
        /*00a2*/ 	.short	0x0
        /*00a4*/ 	.word	0x3
        /*00a8*/ 	.word	.L_x_13@srel
        /*00ac*/ 	.word	.L_x_68@srel
        /*00b0*/ 	.word	.L_x_69@srel


	//----- nvinfo : EIATTR_CRS_STACK_SIZE
	.align		4
.L_37:
        /*00b4*/ 	.byte	0x04, 0x1e
        /*00b6*/ 	.short	(.L_39 - .L_38)
.L_38:
        /*00b8*/ 	.word	0x00000000


	//----- nvinfo : EIATTR_CBANK_PARAM_SIZE
	.align		4
.L_39:
        /*00bc*/ 	.byte	0x03, 0x19
        /*00be*/ 	.short	0x0030


	//----- nvinfo : EIATTR_PARAM_CBANK
	.align		4
        /*00c0*/ 	.byte	0x04, 0x0a
        /*00c2*/ 	.short	(.L_41 - .L_40)
	.align		4
.L_40:
        /*00c4*/ 	.word	index@(.nv.constant0._Z18MyNmDistanceKerneliiPKfiS0_PfPi)
        /*00c8*/ 	.short	0x0380
        /*00ca*/ 	.short	0x0030


	//----- nvinfo : EIATTR_SW_WAR
	.align		4
.L_41:
        /*00cc*/ 	.byte	0x04, 0x36
        /*00ce*/ 	.short	(.L_43 - .L_42)
.L_42:
        /*00d0*/ 	.word	0x00000008
.L_43:


//--------------------- .nv.info._Z23JNotEqKNmDistanceKerneliiPKfiS0_PfPi --------------------------
	.section	.nv.info._Z23JNotEqKNmDistanceKerneliiPKfiS0_PfPi,"",@"SHT_CUDA_INFO"
	.sectionflags	@""
	.align	4


	//----- nvinfo : EIATTR_CUDA_API_VERSION
	.align		4
        /*0000*/ 	.byte	0x04, 0x37
        /*0002*/ 	.short	(.L_45 - .L_44)
.L_44:
        /*0004*/ 	.word	0x00000082


	//----- nvinfo : EIATTR_KPARAM_INFO
	.align		4
.L_45:
        /*0008*/ 	.byte	0x04, 0x17
        /*000a*/ 	.short	(.L_47 - .L_46)
.L_46:
        /*000c*/ 	.word	0x00000000
        /*0010*/ 	.short	0x0006
        /*0012*/ 	.short	0x0028
        /*0014*/ 	.byte	0x00, 0xf5, 0x21, 0x00


	//----- nvinfo : EIATTR_KPARAM_INFO
	.align		4
.L_47:
        /*0018*/ 	.byte	0x04, 0x17
        /*001a*/ 	.short	(.L_49 - .L_48)
.L_48:
        /*001c*/ 	.word	0x00000000
        /*0020*/ 	.short	0x0005
        /*0022*/ 	.short	0x0020
        /*0024*/ 	.byte	0x00, 0xf5, 0x21, 0x00


	//----- nvinfo : EIATTR_KPARAM_INFO
	.align		4
.L_49:
        /*0028*/ 	.byte	0x04, 0x17
        /*002a*/ 	.short	(.L_51 - .L_50)
.L_50:
        /*002c*/ 	.word	0x00000000
        /*0030*/ 	.short	0x0004
        /*0032*/ 	.short	0x0018
        /*0034*/ 	.byte	0x00, 0xf5, 0x21, 0x00


	//----- nvinfo : EIATTR_KPARAM_INFO
	.align		4
.L_51:
        /*0038*/ 	.byte	0x04, 0x17
        /*003a*/ 	.short	(.L_53 - .L_52)
.L_52:
        /*003c*/ 	.word	0x00000000
        /*0040*/ 	.short	0x0003
        /*0042*/ 	.short	0x0010
        /*0044*/ 	.byte	0x00, 0xf0, 0x11, 0x00


	//----- nvinfo : EIATTR_KPARAM_INFO
	.align		4
.L_53:
        /*0048*/ 	.byte	0x04, 0x17
        /*004a*/ 	.short	(.L_55 - .L_54)
.L_54:
        /*004c*/ 	.word	0x00000000
        /*0050*/ 	.short	0x0002
        /*0052*/ 	.short	0x0008
        /*0054*/ 	.byte	0x00, 0xf5, 0x21, 0x00


	//----- nvinfo : EIATTR_KPARAM_INFO
	.align		4
.L_55:
        /*0058*/ 	.byte	0x04, 0x17
        /*005a*/ 	.short	(.L_57 - .L_56)
.L_56:
        /*005c*/ 	.word	0x00000000
        /*0060*/ 	.short	0x0001
        /*0062*/ 	.short	0x0004
        /*0064*/ 	.byte	0x00, 0xf0, 0x11, 0x00


	//----- nvinfo : EIATTR_KPARAM_INFO
	.align		4
.L_57:
        /*0068*/ 	.byte	0x04, 0x17
        /*006a*/ 	.short	(.L_59 - .L_58)
.L_58:
        /*006c*/ 	.word	0x00000000
        /*0070*/ 	.short	0x0000
        /*0072*/ 	.short	0x0000
        /*0074*/ 	.byte	0x00, 0xf0, 0x11, 0x00


	//----- nvinfo : EIATTR_SPARSE_MMA_MASK
	.align		4
.L_59:
        /*0078*/ 	.byte	0x03, 0x50
        /*007a*/ 	.short	0x0000


	//----- nvinfo : EIATTR_MAXREG_COUNT
	.align		4
        /*007c*/ 	.byte	0x03, 0x1b
        /*007e*/ 	.short	0x00ff


	//----- nvinfo : EIATTR_NUM_BARRIERS
	.align		4
        /*0080*/ 	.byte	0x02, 0x4c
        /*0082*/ 	.byte	0x01
	.zero		1


	//----- nvinfo : EIATTR_MERCURY_ISA_VERSION
	.align		4
        /*0084*/ 	.byte	0x03, 0x5f
        /*0086*/ 	.short	0x0101


	//----- nvinfo : EIATTR_VRC_CTA_INIT_COUNT
	.align		4
        /*0088*/ 	.byte	0x02, 0x4a
	.zero		1
	.zero		1


	//----- nvinfo : EIATTR_EXIT_INSTR_OFFSETS
	.align		4
        /*008c*/ 	.byte	0x04, 0x1c
        /*008e*/ 	.short	(.L_61 - .L_60)


	//   ....[0]....
.L_60:
        /*0090*/ 	.word	0x00000040


	//   ....[1]....
        /*0094*/ 	.word	0x00002ae0


	//----- nvinfo : EIATTR_CRS_STACK_SIZE
	.align		4
.L_61:
        /*0098*/ 	.byte	0x04, 0x1e
        /*009a*/ 	.short	(.L_63 - .L_62)
.L_62:
        /*009c*/ 	.word	0x00000000


	//----- nvinfo : EIATTR_CBANK_PARAM_SIZE
	.align		4
.L_63:
        /*00a0*/ 	.byte	0x03, 0x19
        /*00a2*/ 	.short	0x0030


	//----- nvinfo : EIATTR_PARAM_CBANK
	.align		4
        /*00a4*/ 	.byte	0x04, 0x0a
        /*00a6*/ 	.short	(.L_65 - .L_64)
	.align		4
.L_64:
        /*00a8*/ 	.word	index@(.nv.constant0._Z23JNotEqKNmDistanceKerneliiPKfiS0_PfPi)
        /*00ac*/ 	.short	0x0380
        /*00ae*/ 	.short	0x0030


	//----- nvinfo : EIATTR_SW_WAR
	.align		4
.L_65:
        /*00b0*/ 	.byte	0x04, 0x36
        /*00b2*/ 	.short	(.L_67 - .L_66)
.L_66:
        /*00b4*/ 	.word	0x00000008
.L_67:


//--------------------- .nv.info._Z16NmDistanceKerneliiPKfiS0_PfPi --------------------------
	.section	.nv.info._Z16NmDistanceKerneliiPKfiS0_PfPi,"",@"SHT_CUDA_INFO"
	.sectionflags	@""
	.align	4


	//----- nvinfo : EIATTR_CUDA_API_VERSION
	.align		4
        /*0000*/ 	.byte	0x04, 0x37
        /*0002*/ 	.short	(.L_69 - .L_68)
.L_68:
        /*0004*/ 	.word	0x00000082


	//----- nvinfo : EIATTR_KPARAM_INFO
	.align		4
.L_69:
        /*0008*/ 	.byte	0x04, 0x17
        /*000a*/ 	.short	(.L_71 - .L_70)
.L_70:
        /*000c*/ 	.word	0x00000000
        /*0010*/ 	.short	0x0006
        /*0012*/ 	.short	0x0028
        /*0014*/ 	.byte	0x00, 0xf5, 0x21, 0x00


	//----- nvinfo : EIATTR_KPARAM_INFO
	.align		4
.L_71:
        /*0018*/ 	.byte	0x04, 0x17
        /*001a*/ 	.short	(.L_73 - .L_72)
.L_72:
        /*001c*/ 	.word	0x00000000
        /*0020*/ 	.short	0x0005
        /*0022*/ 	.short	0x0020
        /*0024*/ 	.byte	0x00, 0xf5, 0x21, 0x00


	//----- nvinfo : EIATTR_KPARAM_INFO
	.align		4
.L_73:
        /*0028*/ 	.byte	0x04, 0x17
        /*002a*/ 	.short	(.L_75 - .L_74)
.L_74:
        /*002c*/ 	.word	0x00000000
        /*0030*/ 	.short	0x0004
        /*0032*/ 	.short	0x0018
        /*0034*/ 	.byte	0x00, 0xf5, 0x21, 0x00


	//----- nvinfo : EIATTR_KPARAM_INFO
	.align		4
.L_75:
        /*0038*/ 	.byte	0x04, 0x17
        /*003a*/ 	.short	(.L_77 - .L_76)
.L_76:
        /*003c*/ 	.word	0x00000000
        /*0040*/ 	.short	0x0003
        /*0042*/ 	.short	0x0010
        /*0044*/ 	.byte	0x00, 0xf0, 0x11, 0x00


	//----- nvinfo : EIATTR_KPARAM_INFO
	.align		4
.L_77:
        /*0048*/ 	.byte	0x04, 0x17
        /*004a*/ 	.short	(.L_79 - .L_78)
.L_78:
        /*004c*/ 	.word	0x00000000
        /*0050*/ 	.short	0x0002
        /*0052*/ 	.short	0x0008
        /*0054*/ 	.byte	0x00, 0xf5, 0x21, 0x00


	//----- nvinfo : EIATTR_KPARAM_INFO
	.align		4
.L_79:
        /*0058*/ 	.byte	0x04, 0x17
        /*005a*/ 	.short	(.L_81 - .L_80)
.L_80:
        /*005c*/ 	.word	0x00000000
        /*0060*/ 	.short	0x0001
        /*0062*/ 	.short	0x0004
        /*0064*/ 	.byte	0x00, 0xf0, 0x11, 0x00


	//----- nvinfo : EIATTR_KPARAM_INFO
	.align		4
.L_81:
        /*0068*/ 	.byte	0x04, 0x17
        /*006a*/ 	.short	(.L_83 - .L_82)
.L_82:
        /*006c*/ 	.word	0x00000000
        /*0070*/ 	.short	0x0000
        /*0072*/ 	.short	0x0000
        /*0074*/ 	.byte	0x00, 0xf0, 0x11, 0x00


	//----- nvinfo : EIATTR_SPARSE_MMA_MASK
	.align		4
.L_83:
        /*0078*/ 	.byte	0x03, 0x50
        /*007a*/ 	.short	0x0000


	//----- nvinfo : EIATTR_MAXREG_COUNT
	.align		4
        /*007c*/ 	.byte	0x03, 0x1b
        /*007e*/ 	.short	0x00ff


	//----- nvinfo : EIATTR_NUM_BARRIERS
	.align		4
        /*0080*/ 	.byte	0x02, 0x4c
        /*0082*/ 	.byte	0x01
	.zero		1


	//----- nvinfo : EIATTR_MERCURY_ISA_VERSION
	.align		4
        /*0084*/ 	.byte	0x03, 0x5f
        /*0086*/ 	.short	0x0101


	//----- nvinfo : EIATTR_VRC_CTA_INIT_COUNT
	.align		4
        /*0088*/ 	.byte	0x02, 0x4a
	.zero		1
	.zero		1


	//----- nvinfo : EIATTR_EXIT_INSTR_OFFSETS
	.align		4
        /*008c*/ 	.byte	0x04, 0x1c
        /*008e*/ 	.short	(.L_85 - .L_84)


	//   ....[0]....
.L_84:
        /*0090*/ 	.word	0x00000040


	//   ....[1]....
        /*0094*/ 	.word	0x000027f0


	//----- nvinfo : EIATTR_CRS_STACK_SIZE
	.align		4
.L_85:
        /*0098*/ 	.byte	0x04, 0x1e
        /*009a*/ 	.short	(.L_87 - .L_86)
.L_86:
        /*009c*/ 	.word	0x00000000


	//----- nvinfo : EIATTR_CBANK_PARAM_SIZE
	.align		4
.L_87:
        /*00a0*/ 	.byte	0x03, 0x19
        /*00a2*/ 	.short	0x0030


	//----- nvinfo : EIATTR_PARAM_CBANK
	.align		4
        /*00a4*/ 	.byte	0x04, 0x0a
        /*00a6*/ 	.short	(.L_89 - .L_88)
	.align		4
.L_88:
        /*00a8*/ 	.word	index@(.nv.constant0._Z16NmDistanceKerneliiPKfiS0_PfPi)
        /*00ac*/ 	.short	0x0380
        /*00ae*/ 	.short	0x0030


	//----- nvinfo : EIATTR_SW_WAR
	.align		4
.L_89:
        /*00b0*/ 	.byte	0x04, 0x36
        /*00b2*/ 	.short	(.L_91 - .L_90)
.L_90:
        /*00b4*/ 	.word	0x00000008
.L_91:


//--------------------- .nv.callgraph             --------------------------
	.section	.nv.callgraph,"",@"SHT_CUDA_CALLGRAPH"
	.align	4
	.sectionentsize	8
	.align		4
        /*0000*/ 	.word	0x00000000
	.align		4
        /*0004*/ 	.word	0xffffffff
	.align		4
        /*0008*/ 	.word	0x00000000
	.align		4
        /*000c*/ 	.word	0xfffffffe
	.align		4
        /*0010*/ 	.word	0x00000000
	.align		4
        /*0014*/ 	.word	0xfffffffd
	.align		4
        /*0018*/ 	.word	0x00000000
	.align		4
        /*001c*/ 	.word	0xfffffffc


//--------------------- .nv.constant2._Z18MyNmDistanceKerneliiPKfiS0_PfPi --------------------------
	.section	.nv.constant2._Z18MyNmDistanceKerneliiPKfiS0_PfPi,"a",@progbits
	.sectionflags	@""
	.align	4
.nv.constant2._Z18MyNmDistanceKerneliiPKfiS0_PfPi:
        /*0000*/ 	.byte	0x10, 0x15, 0x00, 0x00, 0xe0, 0x13, 0x00, 0x00, 0xe0, 0x11, 0x00, 0x00


//--------------------- .text._Z18MyNmDistanceKerneliiPKfiS0_PfPi --------------------------
	.section	.text._Z18MyNmDistanceKerneliiPKfiS0_PfPi,"ax",@progbits
	.align	128
        .global         _Z18MyNmDistanceKerneliiPKfiS0_PfPi
        .type           _Z18MyNmDistanceKerneliiPKfiS0_PfPi,@function
        .size           _Z18MyNmDistanceKerneliiPKfiS0_PfPi,(.L_x_70 - _Z18MyNmDistanceKerneliiPKfiS0_PfPi)
        .other          _Z18MyNmDistanceKerneliiPKfiS0_PfPi,@"STO_CUDA_ENTRY STV_DEFAULT"
_Z18MyNmDistanceKerneliiPKfiS0_PfPi:
.text._Z18MyNmDistanceKerneliiPKfiS0_PfPi:
[----:B------:R-:W-:Y:S08]  /*0000*/  LDC R1, c[0x0][0x37c] ;  /* 0x0000df00ff017b82 */ /* 0x000ff00000000800 */
[----:B------:R-:W0:Y:S08]  /*0010*/  S2UR UR8, SR_CTAID.X ;  /* 0x00000000000879c3 */ /* 0x000e300000002500 */
[----:B------:R-:W0:Y:S02]  /*0020*/  LDC R0, c[0x0][0x380] ;  /* 0x0000e000ff007b82 */ /* 0x000e240000000800 */
[----:B0-----:R-:W-:-:S13]  /*0030*/  ISETP.LE.AND P0, PT, R0, UR8, PT ;  /* 0x0000000800007c0c */ /* 0x001fda000bf03270 */
[----:B------:R-:W-:Y:S05]  /*0040*/  @P0 EXIT ;  /* 0x000000000000094d */ /* 0x000fea0003800000 */
[----:B------:R-:W0:Y:S01]  /*0050*/  S2R R2, SR_TID.X ;  /* 0x0000000000027919 */ /* 0x000e220000002100 */
[----:B------:R-:W0:Y:S01]  /*0060*/  S2UR UR4, SR_CTAID.Y ;  /* 0x00000000000479c3 */ /* 0x000e220000002600 */
[----:B------:R-:W1:Y:S07]  /*0070*/  LDCU.64 UR12, c[0x0][0x358] ;  /* 0x00006b00ff0c77ac */ /* 0x000e6e0008000a00 */
[----:B------:R-:W0:Y:S01]  /*0080*/  LDC R3, c[0x0][0x360] ;  /* 0x0000d800ff037b82 */ /* 0x000e220000000800 */
[----:B------:R-:W2:Y:S01]  /*0090*/  LDCU UR5, c[0x0][0x374] ;  /* 0x00006e80ff0577ac */ /* 0x000ea20008000800 */
[----:B0-----:R-:W-:-:S02]  /*00a0*/  IMAD R2, R3, UR4, R2 ;  /* 0x0000000403027c24 */ /* 0x001fc4000f8e0202 */
[----:B-12---:R-:W-:-:S07]  /*00b0*/  IMAD R0, R3, UR5, RZ ;  /* 0x0000000503007c24 */ /* 0x006fce000f8e02ff */
.L_x_18:
[----:B0-----:R-:W0:Y:S02]  /*00c0*/  LDCU UR4, c[0x0][0x390] ;  /* 0x00007200ff0477ac */ /* 0x001e240008000800 */
[----:B0-----:R-:W-:-:S09]  /*00d0*/  UISETP.GE.AND UP0, UPT, UR4, 0x1, UPT ;  /* 0x000000010400788c */ /* 0x001fd2000bf06270 */
[----:B-----5:R-:W-:Y:S05]  /*00e0*/  BRA.U !UP0, `(.L_x_0) ;  /* 0x00000015083c7547 */ /* 0x020fea000b800000 */
[----:B------:R-:W-:Y:S01]  /*00f0*/  UMOV UR4, URZ ;  /* 0x000000ff00047c82 */ /* 0x000fe20008000000 */
[----:B------:R-:W-:-:S05]  /*0100*/  UMOV UR5, URZ ;  /* 0x000000ff00057c82 */ /* 0x000fca0008000000 */
.L_x_17:
[----:B0-----:R-:W0:Y:S01]  /*0110*/  LDCU UR15, c[0x0][0x390] ;  /* 0x00007200ff0f77ac */ /* 0x001e220008000800 */
[----:B------:R-:W1:Y:S01]  /*0120*/  S2R R10, SR_TID.X ;  /* 0x00000000000a7919 */ /* 0x000e620000002100 */
[----:B------:R-:W-:Y:S01]  /*0130*/  BSSY.RECONVERGENT B0, `(.L_x_1) ;  /* 0x000001b000007945 */ /* 0x000fe20003800200 */
[----:B------:R-:W-:Y:S02]  /*0140*/  UIADD3 UR6, UPT, UPT, UR5, 0x200, URZ ;  /* 0x0000020005067890 */ /* 0x000fe4000fffe0ff */
[----:B------:R-:W-:Y:S02]  /*0150*/  UMOV UR9, UR5 ;  /* 0x0000000500097c82 */ /* 0x000fe40008000000 */
[----:B0-----:R-:W-:-:S04]  /*0160*/  UISETP.LT.AND UP0, UPT, UR6, UR15, UPT ;  /* 0x0000000f0600728c */ /* 0x001fc8000bf01270 */
[----:B------:R-:W-:Y:S02]  /*0170*/  USEL UR11, UR6, UR15, UP0 ;  /* 0x0000000f060b7287 */ /* 0x000fe40008000000 */
[----:B------:R-:W-:Y:S02]  /*0180*/  UISETP.GE.AND UP0, UPT, UR6, UR15, UPT ;  /* 0x0000000f0600728c */ /* 0x000fe4000bf06270 */
[----:B------:R-:W-:-:S03]  /*0190*/  UIADD3 UR16, UPT, UPT, UR11, -UR5, URZ ;  /* 0x800000050b107290 */ /* 0x000fc6000fffe0ff */
[----:B------:R-:W-:Y:S01]  /*01a0*/  UMOV UR5, UR6 ;  /* 0x0000000600057c82 */ /* 0x000fe20008000000 */
[----:B------:R-:W-:-:S06]  /*01b0*/  UIMAD UR14, UR16, 0x3, URZ ;  /* 0x00000003100e78a4 */ /* 0x000fcc000f8e02ff */
[----:B-1----:R-:W-:-:S13]  /*01c0*/  ISETP.GE.AND P0, PT, R10, UR14, PT ;  /* 0x0000000e0a007c0c */ /* 0x002fda000bf06270 */
[----:B-----5:R-:W-:Y:S05]  /*01d0*/  @P0 BRA `(.L_x_2) ;  /* 0x0000000000400947 */ /* 0x020fea0003800000 */
[----:B------:R-:W0:Y:S01]  /*01e0*/  S2UR UR7, SR_CgaCtaId ;  /* 0x00000000000779c3 */ /* 0x000e220000008800 */
[----:B------:R-:W-:Y:S01]  /*01f0*/  UIMAD UR10, UR8, UR15, UR9 ;  /* 0x0000000f080a72a4 */ /* 0x000fe2000f8e0209 */
[----:B------:R-:W-:-:S05]  /*0200*/  UMOV UR6, 0x400 ;  /* 0x0000040000067882 */ /* 0x000fca0000000000 */
[----:B------:R-:W-:Y:S01]  /*0210*/  MOV R9, UR10 ;  /* 0x0000000a00097c02 */ /* 0x000fe20008000f00 */
[----:B------:R-:W1:Y:S04]  /*0220*/  LDC.64 R6, c[0x0][0x398] ;  /* 0x0000e600ff067b82 */ /* 0x000e680000000a00 */
[----:B------:R-:W-:Y:S01]  /*0230*/  IMAD R9, R9, 0x3, R10 ;  /* 0x0000000309097824 */ /* 0x000fe200078e020a */
[----:B0-----:R-:W-:-:S06]  /*0240*/  ULEA UR6, UR7, UR6, 0x18 ;  /* 0x0000000607067291 */ /* 0x001fcc000f8ec0ff */
[----:B------:R-:W-:-:S07]  /*0250*/  LEA R8, R10, UR6, 0x2 ;  /* 0x000000060a087c11 */ /* 0x000fce000f8e10ff */
.L_x_3:
[----:B-1----:R-:W-:-:S06]  /*0260*/  IMAD.WIDE R4, R9, 0x4, R6 ;  /* 0x0000000409047825 */ /* 0x002fcc00078e0206 */
[----:B------:R-:W2:Y:S01]  /*0270*/  LDG.E R5, desc[UR12][R4.64] ;  /* 0x0000000c04057981 */ /* 0x000ea2000c1e1900 */
[C---:B------:R-:W-:Y:S02]  /*0280*/  IADD3 R10, PT, PT, R3.reuse, R10, RZ ;  /* 0x0000000a030a7210 */ /* 0x040fe40007ffe0ff */
[C---:B------:R-:W-:Y:S02]  /*0290*/  IADD3 R9, PT, PT, R3.reuse, R9, RZ ;  /* 0x0000000903097210 */ /* 0x040fe40007ffe0ff */
[----:B------:R-:W-:Y:S01]  /*02a0*/  ISETP.GE.AND P0, PT, R10, UR14, PT ;  /* 0x0000000e0a007c0c */ /* 0x000fe2000bf06270 */
[----:B--2---:R0:W-:Y:S02]  /*02b0*/  STS [R8], R5 ;  /* 0x0000000508007388 */ /* 0x0041e40000000800 */
[----:B0-----:R-:W-:-:S10]  /*02c0*/  LEA R8, R3, R8, 0x2 ;  /* 0x0000000803087211 */ /* 0x001fd400078e10ff */
[----:B------:R-:W-:Y:S05]  /*02d0*/  @!P0 BRA `(.L_x_3) ;  /* 0xfffffffc00e08947 */ /* 0x000fea000383ffff */
.L_x_2:
[----:B------:R-:W-:Y:S05]  /*02e0*/  BSYNC.RECONVERGENT B0 ;  /* 0x0000000000007941 */ /* 0x000fea0003800200 */
.L_x_1:
[----:B------:R-:W0:Y:S01]  /*02f0*/  LDCU UR6, c[0x0][0x384] ;  /* 0x00007080ff0677ac */ /* 0x000e220008000800 */
[----:B------:R-:W-:Y:S01]  /*0300*/  BSSY.RECONVERGENT B0, `(.L_x_4) ;  /* 0x000012a000007945 */ /* 0x000fe20003800200 */
[----:B------:R-:W-:Y:S02]  /*0310*/  UIMAD UR14, UR4, -0x200, UR11 ;  /* 0xfffffe00040e78a4 */ /* 0x000fe4000f8e020b */
[----:B------:R-:W-:Y:S02]  /*0320*/  ULOP3.LUT UR10, UR11, 0x3, URZ, 0xc0, !UPT ;  /* 0x000000030b0a7892 */ /* 0x000fe4000f8ec0ff */
[----:B------:R-:W-:Y:S01]  /*0330*/  UIADD3 UR15, UPT, UPT, UR14, -0x1, URZ ;  /* 0xffffffff0e0f7890 */ /* 0x000fe2000fffe0ff */
[----:B------:R-:W-:Y:S01]  /*0340*/  BAR.SYNC.DEFER_BLOCKING 0x0 ;  /* 0x0000000000007b1d */ /* 0x000fe20000010000 */
[----:B0-----:R-:W-:-:S13]  /*0350*/  ISETP.GE.AND P0, PT, R2, UR6, PT ;  /* 0x0000000602007c0c */ /* 0x001fda000bf06270 */
[----:B------:R-:W-:Y:S05]  /*0360*/  @P0 BRA `(.L_x_5) ;  /* 0x00000010008c0947 */ /* 0x000fea0003800000 */
[----:B------:R-:W-:-:S09]  /*0370*/  UISETP.NE.AND UP1, UPT, UR9, URZ, UPT ;  /* 0x000000ff0900728c */ /* 0x000fd2000bf25270 */
[----:B------:R-:W-:Y:S05]  /*0380*/  BRA.U !UP1, `(.L_x_6) ;  /* 0x0000000909507547 */ /* 0x000fea000b800000 */
[----:B------:R-:W-:Y:S01]  /*0390*/  MOV R21, UR14 ;  /* 0x0000000e00157c02 */ /* 0x000fe20008000f00 */
[----:B------:R-:W-:Y:S01]  /*03a0*/  BSSY.RECONVERGENT B1, `(.L_x_7) ;  /* 0x0000091000017945 */ /* 0x000fe20003800200 */
[----:B------:R-:W-:Y:S02]  /*03b0*/  IMAD.MOV.U32 R23, RZ, RZ, R2 ;  /* 0x000000ffff177224 */ /* 0x000fe400078e0002 */
[----:B------:R-:W-:-:S07]  /*03c0*/  IADD3 R21, PT, PT, R21, -UR10, RZ ;  /* 0x8000000a15157c10 */ /* 0x000fce000fffe0ff */
.L_x_12:
[----:B------:R-:W0:Y:S01]  /*03d0*/  LDC R20, c[0x0][0x384] ;  /* 0x0000e100ff147b82 */ /* 0x000e220000000800 */
[----:B------:R-:W-:Y:S01]  /*03e0*/  UISETP.GE.AND UP1, UPT, UR16, 0x1, UPT ;  /* 0x000000011000788c */ /* 0x000fe2000bf26270 */
[----:B------:R-:W-:Y:S01]  /*03f0*/  HFMA2 R22, -RZ, RZ, 3.390625, 0 ;  /* 0x42c80000ff167431 */ /* 0x000fe200000001ff */
[----:B------:R-:W-:-:S05]  /*0400*/  MOV R19, RZ ;  /* 0x000000ff00137202 */ /* 0x000fca0000000f00 */
[----:B------:R-:W1:Y:S01]  /*0410*/  LDC.64 R6, c[0x0][0x388] ;  /* 0x0000e200ff067b82 */ /* 0x000e620000000a00 */
[----:B0-----:R-:W-:-:S04]  /*0420*/  IMAD R5, R20, UR8, R23 ;  /* 0x0000000814057c24 */ /* 0x001fc8000f8e0217 */
[----:B------:R-:W-:-:S04]  /*0430*/  IMAD R5, R5, 0x3, RZ ;  /* 0x0000000305057824 */ /* 0x000fc800078e02ff */
[----:B-1----:R-:W-:Y:S01]  /*0440*/  IMAD.WIDE R6, R5, 0x4, R6 ;  /* 0x0000000405067825 */ /* 0x002fe200078e0206 */
[----:B-----5:R-:W-:Y:S06]  /*0450*/  BRA.U !UP1, `(.L_x_8) ;  /* 0x0000000509e47547 */ /* 0x020fec000b800000 */
[----:B------:R0:W5:Y:S04]  /*0460*/  LDG.E R18, desc[UR12][R6.64] ;  /* 0x0000000c06127981 */ /* 0x000168000c1e1900 */
[----:B------:R0:W5:Y:S04]  /*0470*/  LDG.E R17, desc[UR12][R6.64+0x4] ;  /* 0x0000040c06117981 */ /* 0x000168000c1e1900 */
[----:B------:R0:W5:Y:S01]  /*0480*/  LDG.E R16, desc[UR12][R6.64+0x8] ;  /* 0x0000080c06107981 */ /* 0x000162000c1e1900 */
[----:B------:R-:W-:Y:S01]  /*0490*/  UISETP.GE.U32.AND UP1, UPT, UR15, 0x3, UPT ;  /* 0x000000030f00788c */ /* 0x000fe2000bf26070 */
[----:B------:R-:W-:Y:S01]  /*04a0*/  MOV R22, 0x42c80000 ;  /* 0x42c8000000167802 */ /* 0x000fe20000000f00 */
[----:B------:R-:W-:Y:S01]  /*04b0*/  IMAD.MOV.U32 R19, RZ, RZ, RZ ;  /* 0x000000ffff137224 */ /* 0x000fe200078e00ff */
[----:B------:R-:W-:-:S06]  /*04c0*/  MOV R4, RZ ;  /* 0x000000ff00047202 */ /* 0x000fcc0000000f00 */
[----:B0-----:R-:W-:Y:S05]  /*04d0*/  BRA.U !UP1, `(.L_x_9) ;  /* 0x0000000109e07547 */ /* 0x001fea000b800000 */
[----:B------:R-:W0:Y:S01]  /*04e0*/  S2R R5, SR_CgaCtaId ;  /* 0x0000000000057919 */ /* 0x000e220000008800 */
[----:B------:R-:W-:Y:S01]  /*04f0*/  MOV R24, 0x400 ;  /* 0x0000040000187802 */ /* 0x000fe20000000f00 */
[----:B------:R-:W-:Y:S01]  /*0500*/  HFMA2 R22, -RZ, RZ, 3.390625, 0 ;  /* 0x42c80000ff167431 */ /* 0x000fe200000001ff */
[----:B------:R-:W-:Y:S01]  /*0510*/  MOV R25, RZ ;  /* 0x000000ff00197202 */ /* 0x000fe20000000f00 */
[----:B------:R-:W-:Y:S01]  /*0520*/  HFMA2 R19, -RZ, RZ, 0, 0 ;  /* 0x00000000ff137431 */ /* 0x000fe200000001ff */
[----:B0-----:R-:W-:-:S07]  /*0530*/  LEA R24, R5, R24, 0x18 ;  /* 0x0000001805187211 */ /* 0x001fce00078ec0ff */
.L_x_10:
[----:B------:R-:W-:-:S05]  /*0540*/  IMAD R26, R25, 0xc, R24 ;  /* 0x0000000c191a7824 */ /* 0x000fca00078e0218 */
[----:B------:R-:W0:Y:S04]  /*0550*/  LDS.128 R4, [R26] ;  /* 0x000000001a047984 */ /* 0x000e280000000c00 */
[----:B------:R-:W1:Y:S04]  /*0560*/  LDS.128 R8, [R26+0x10] ;  /* 0x000010001a087984 */ /* 0x000e680000000c00 */
[----:B------:R-:W2:Y:S01]  /*0570*/  LDS.128 R12, [R26+0x20] ;  /* 0x000020001a0c7984 */ /* 0x000ea20000000c00 */
[----:B0----5:R-:W-:Y:S01]  /*0580*/  FADD R5, -R17, R5 ;  /* 0x0000000511057221 */ /* 0x021fe20000000100 */
[----:B------:R-:W-:Y:S01]  /*0590*/  FADD R4, -R18, R4 ;  /* 0x0000000412047221 */ /* 0x000fe20000000100 */
[----:B------:R-:W-:Y:S01]  /*05a0*/  FADD R6, -R16, R6 ;  /* 0x0000000610067221 */ /* 0x000fe20000000100 */
[----:B------:R-:W-:Y:S01]  /*05b0*/  FADD R7, -R18, R7 ;  /* 0x0000000712077221 */ /* 0x000fe20000000100 */
[----:B------:R-:W-:Y:S01]  /*05c0*/  FMUL R5, R5, R5 ;  /* 0x0000000505057220 */ /* 0x000fe20000400000 */
[C---:B-1----:R-:W-:Y:S01]  /*05d0*/  FADD R8, -R17.reuse, R8 ;  /* 0x0000000811087221 */ /* 0x042fe20000000100 */
[----:B------:R-:W-:Y:S01]  /*05e0*/  FADD R9, -R16, R9 ;  /* 0x0000000910097221 */ /* 0x000fe20000000100 */
[----:B------:R-:W-:Y:S01]  /*05f0*/  FADD R11, -R17, R11 ;  /* 0x0000000b110b7221 */ /* 0x000fe20000000100 */
[----:B------:R-:W-:Y:S01]  /*0600*/  FFMA R5, R4, R4, R5 ;  /* 0x0000000404057223 */ /* 0x000fe20000000005 */
[----:B------:R-:W-:Y:S01]  /*0610*/  FMUL R8, R8, R8 ;  /* 0x0000000808087220 */ /* 0x000fe20000400000 */
[----:B------:R-:W-:Y:S01]  /*0620*/  IADD3 R4, PT, PT, R25, UR9, RZ ;  /* 0x0000000919047c10 */ /* 0x000fe2000fffe0ff */
[----:B------:R-:W-:Y:S01]  /*0630*/  FADD R10, -R18, R10 ;  /* 0x0000000a120a7221 */ /* 0x000fe20000000100 */
[----:B------:R-:W-:Y:S01]  /*0640*/  FFMA R5, R6, R6, R5 ;  /* 0x0000000606057223 */ /* 0x000fe20000000005 */
[----:B------:R-:W-:Y:S01]  /*0650*/  FFMA R8, R7, R7, R8 ;  /* 0x0000000707087223 */ /* 0x000fe20000000008 */
[----:B------:R-:W-:Y:S01]  /*0660*/  FMUL R11, R11, R11 ;  /* 0x0000000b0b0b7220 */ /* 0x000fe20000400000 */
[----:B------:R-:W-:Y:S01]  /*0670*/  IADD3 R6, PT, PT, R4, 0x1, RZ ;  /* 0x0000000104067810 */ /* 0x000fe20007ffe0ff */
[----:B--2---:R-:W-:Y:S01]  /*0680*/  FADD R12, -R16, R12 ;  /* 0x0000000c100c7221 */ /* 0x004fe20000000100 */
[----:B------:R-:W-:Y:S01]  /*0690*/  FSETP.GEU.AND P1, PT, R5, R22, PT ;  /* 0x000000160500720b */ /* 0x000fe20003f2e000 */
[----:B------:R-:W-:Y:S01]  /*06a0*/  FFMA R7, R9, R9, R8 ;  /* 0x0000000909077223 */ /* 0x000fe20000000008 */
[----:B------:R-:W-:Y:S01]  /*06b0*/  FFMA R11, R10, R10, R11 ;  /* 0x0000000a0a0b7223 */ /* 0x000fe2000000000b */
[----:B------:R-:W-:Y:S01]  /*06c0*/  FADD R14, -R17, R14 ;  /* 0x0000000e110e7221 */ /* 0x000fe20000000100 */
[----:B------:R-:W-:Y:S01]  /*06d0*/  ISETP.NE.AND P1, PT, R23, R4, !P1 ;  /* 0x000000041700720c */ /* 0x000fe20004f25270 */
[----:B------:R-:W-:Y:S01]  /*06e0*/  FADD R13, -R18, R13 ;  /* 0x0000000d120d7221 */ /* 0x000fe20000000100 */
[----:B------:R-:W-:Y:S01]  /*06f0*/  FFMA R12, R12, R12, R11 ;  /* 0x0000000c0c0c7223 */ /* 0x000fe2000000000b */
[----:B------:R-:W-:Y:S01]  /*0700*/  FMUL R14, R14, R14 ;  /* 0x0000000e0e0e7220 */ /* 0x000fe20000400000 */
[----:B------:R-:W-:Y:S01]  /*0710*/  FSEL R22, R5, R22, P1 ;  /* 0x0000001605167208 */ /* 0x000fe20000800000 */
[----:B------:R-:W-:-:S02]  /*0720*/  VIADD R5, R4, 0x2 ;  /* 0x0000000204057836 */ /* 0x000fc40000000000 */
[----:B------:R-:W-:Y:S01]  /*0730*/  FADD R15, -R16, R15 ;  /* 0x0000000f100f7221 */ /* 0x000fe20000000100 */
[----:B------:R-:W-:Y:S01]  /*0740*/  FFMA R14, R13, R13, R14 ;  /* 0x0000000d0d0e7223 */ /* 0x000fe2000000000e */
[----:B------:R-:W-:Y:S02]  /*0750*/  FSETP.GEU.AND P2, PT, R7, R22, PT ;  /* 0x000000160700720b */ /* 0x000fe40003f4e000 */
[----:B------:R-:W-:Y:S01]  /*0760*/  IADD3 R25, PT, PT, R25, 0x4, RZ ;  /* 0x0000000419197810 */ /* 0x000fe20007ffe0ff */
[----:B------:R-:W-:Y:S01]  /*0770*/  FFMA R14, R15, R15, R14 ;  /* 0x0000000f0f0e7223 */ /* 0x000fe2000000000e */
[----:B------:R-:W-:-:S04]  /*0780*/  ISETP.NE.AND P2, PT, R23, R6, !P2 ;  /* 0x000000061700720c */ /* 0x000fc80005745270 */
[----:B------:R-:W-:-:S04]  /*0790*/  FSEL R7, R7, R22, P2 ;  /* 0x0000001607077208 */ /* 0x000fc80001000000 */
[----:B------:R-:W-:-:S04]  /*07a0*/  FSETP.GEU.AND P0, PT, R12, R7, PT ;  /* 0x000000070c00720b */ /* 0x000fc80003f0e000 */
[----:B------:R-:W-:Y:S02]  /*07b0*/  ISETP.NE.AND P0, PT, R23, R5, !P0 ;  /* 0x000000051700720c */ /* 0x000fe40004705270 */
[----:B------:R-:W-:Y:S02]  /*07c0*/  @!P2 SEL R6, R4, R19, P1 ;  /* 0x000000130406a207 */ /* 0x000fe40000800000 */
[----:B------:R-:W-:Y:S02]  /*07d0*/  FSEL R7, R12, R7, P0 ;  /* 0x000000070c077208 */ /* 0x000fe40000000000 */
[----:B------:R-:W-:Y:S02]  /*07e0*/  IADD3 R19, PT, PT, R4, 0x3, RZ ;  /* 0x0000000304137810 */ /* 0x000fe40007ffe0ff */
[----:B------:R-:W-:Y:S02]  /*07f0*/  FSETP.GEU.AND P1, PT, R14, R7, PT ;  /* 0x000000070e00720b */ /* 0x000fe40003f2e000 */
[----:B------:R-:W-:-:S02]  /*0800*/  ISETP.NE.AND P2, PT, R25, R21, PT ;  /* 0x000000151900720c */ /* 0x000fc40003f45270 */
[----:B------:R-:W-:-:S04]  /*0810*/  ISETP.NE.AND P1, PT, R23, R19, !P1 ;  /* 0x000000131700720c */ /* 0x000fc80004f25270 */
[----:B------:R-:W-:-:S09]  /*0820*/  FSEL R22, R14, R7, P1 ;  /* 0x000000070e167208 */ /* 0x000fd20000800000 */
[----:B------:R-:W-:Y:S01]  /*0830*/  @!P1 SEL R19, R5, R6, P0 ;  /* 0x0000000605139207 */ /* 0x000fe20000000000 */
[----:B------:R-:W-:Y:S06]  /*0840*/  @P2 BRA `(.L_x_10) ;  /* 0xfffffffc003c2947 */ /* 0x000fec000383ffff */
[----:B------:R-:W-:-:S07]  /*0850*/  MOV R4, R21 ;  /* 0x0000001500047202 */ /* 0x000fce0000000f00 */
.L_x_9:
[----:B------:R-:W-:-:S09]  /*0860*/  UISETP.NE.AND UP1, UPT, UR10, URZ, UPT ;  /* 0x000000ff0a00728c */ /* 0x000fd2000bf25270 */
[----:B------:R-:W-:Y:S05]  /*0870*/  BRA.U !UP1, `(.L_x_8) ;  /* 0x0000000109dc7547 */ /* 0x000fea000b800000 */
[----:B------:R-:W-:Y:S02]  /*0880*/  UISETP.NE.AND UP1, UPT, UR10, 0x1, UPT ;  /* 0x000000010a00788c */ /* 0x000fe4000bf25270 */
[----:B------:R-:W-:-:S07]  /*0890*/  ULOP3.LUT UP2, URZ, UR11, 0x1, URZ, 0xc0, !UPT ;  /* 0x000000010bff7892 */ /* 0x000fce000f84c0ff */
[----:B------:R-:W-:Y:S05]  /*08a0*/  BRA.U !UP1, `(.L_x_11) ;  /* 0x0000000109847547 */ /* 0x000fea000b800000 */
[----:B------:R-:W0:Y:S01]  /*08b0*/  S2R R6, SR_CgaCtaId ;  /* 0x0000000000067919 */ /* 0x000e220000008800 */
[----:B------:R-:W-:-:S04]  /*08c0*/  MOV R5, 0x400 ;  /* 0x0000040000057802 */ /* 0x000fc80000000f00 */
[----:B0-----:R-:W-:-:S05]  /*08d0*/  LEA R5, R6, R5, 0x18 ;  /* 0x0000000506057211 */ /* 0x001fca00078ec0ff */
[----:B------:R-:W-:-:S05]  /*08e0*/  IMAD R5, R4, 0xc, R5 ;  /* 0x0000000c04057824 */ /* 0x000fca00078e0205 */
[----:B------:R-:W0:Y:S04]  /*08f0*/  LDS R6, [R5+0x4] ;  /* 0x0000040005067984 */ /* 0x000e280000000800 */
[----:B------:R-:W1:Y:S04]  /*0900*/  LDS R7, [R5] ;  /* 0x0000000005077984 */ /* 0x000e680000000800 */
[----:B------:R-:W2:Y:S04]  /*0910*/  LDS R9, [R5+0x8] ;  /* 0x0000080005097984 */ /* 0x000ea80000000800 */
[----:B------:R-:W3:Y:S04]  /*0920*/  LDS R8, [R5+0x10] ;  /* 0x0000100005087984 */ /* 0x000ee80000000800 */
[----:B------:R-:W4:Y:S04]  /*0930*/  LDS R11, [R5+0xc] ;  /* 0x00000c00050b7984 */ /* 0x000f280000000800 */
[----:B------:R-:W4:Y:S01]  /*0940*/  LDS R13, [R5+0x14] ;  /* 0x00001400050d7984 */ /* 0x000f220000000800 */
[----:B0----5:R-:W-:Y:S01]  /*0950*/  FADD R6, -R17, R6 ;  /* 0x0000000611067221 */ /* 0x021fe20000000100 */
[----:B-1----:R-:W-:-:S03]  /*0960*/  FADD R7, -R18, R7 ;  /* 0x0000000712077221 */ /* 0x002fc60000000100 */
[----:B------:R-:W-:Y:S01]  /*0970*/  FMUL R6, R6, R6 ;  /* 0x0000000606067220 */ /* 0x000fe20000400000 */
[----:B--2---:R-:W-:-:S03]  /*0980*/  FADD R9, -R16, R9 ;  /* 0x0000000910097221 */ /* 0x004fc60000000100 */
[----:B------:R-:W-:Y:S01]  /*0990*/  FFMA R6, R7, R7, R6 ;  /* 0x0000000707067223 */ /* 0x000fe20000000006 */
[----:B---3--:R-:W-:-:S03]  /*09a0*/  FADD R8, -R17, R8 ;  /* 0x0000000811087221 */ /* 0x008fc60000000100 */
[----:B------:R-:W-:Y:S01]  /*09b0*/  FFMA R9, R9, R9, R6 ;  /* 0x0000000909097223 */ /* 0x000fe20000000006 */
[C---:B------:R-:W-:Y:S01]  /*09c0*/  IADD3 R6, PT, PT, R4.reuse, UR9, RZ ;  /* 0x0000000904067c10 */ /* 0x040fe2000fffe0ff */
[----:B------:R-:W-:Y:S02]  /*09d0*/  VIADD R4, R4, 0x2 ;  /* 0x0000000204047836 */ /* 0x000fe40000000000 */
[----:B----4-:R-:W-:Y:S01]  /*09e0*/  FADD R11, -R18, R11 ;  /* 0x0000000b120b7221 */ /* 0x010fe20000000100 */
[----:B------:R-:W-:Y:S01]  /*09f0*/  FMUL R8, R8, R8 ;  /* 0x0000000808087220 */ /* 0x000fe20000400000 */
[----:B------:R-:W-:Y:S01]  /*0a00*/  FSETP.GEU.AND P0, PT, R9, R22, PT ;  /* 0x000000160900720b */ /* 0x000fe20003f0e000 */
[----:B------:R-:W-:Y:S02]  /*0a10*/  FADD R13, -R16, R13 ;  /* 0x0000000d100d7221 */ /* 0x000fe40000000100 */
[----:B------:R-:W-:Y:S01]  /*0a20*/  FFMA R8, R11, R11, R8 ;  /* 0x0000000b0b087223 */ /* 0x000fe20000000008 */
[----:B------:R-:W-:-:S03]  /*0a30*/  ISETP.NE.AND P0, PT, R23, R6, !P0 ;  /* 0x000000061700720c */ /* 0x000fc60004705270 */
[----:B------:R-:W-:Y:S01]  /*0a40*/  FFMA R13, R13, R13, R8 ;  /* 0x0000000d0d0d7223 */ /* 0x000fe20000000008 */
[----:B------:R-:W-:Y:S02]  /*0a50*/  FSEL R22, R9, R22, P0 ;  /* 0x0000001609167208 */ /* 0x000fe40000000000 */
[----:B------:R-:W-:Y:S02]  /*0a60*/  IADD3 R8, PT, PT, R6, 0x1, RZ ;  /* 0x0000000106087810 */ /* 0x000fe40007ffe0ff */
[----:B------:R-:W-:-:S04]  /*0a70*/  FSETP.GEU.AND P1, PT, R13, R22, PT ;  /* 0x000000160d00720b */ /* 0x000fc80003f2e000 */
[----:B------:R-:W-:-:S04]  /*0a80*/  ISETP.NE.AND P1, PT, R23, R8, !P1 ;  /* 0x000000081700720c */ /* 0x000fc80004f25270 */
[----:B------:R-:W-:-:S09]  /*0a90*/  FSEL R22, R13, R22, P1 ;  /* 0x000000160d167208 */ /* 0x000fd20000800000 */
[----:B------:R-:W-:-:S04]  /*0aa0*/  @!P1 SEL R8, R6, R19, P0 ;  /* 0x0000001306089207 */ /* 0x000fc80000000000 */
[----:B------:R-:W-:-:S07]  /*0ab0*/  MOV R19, R8 ;  /* 0x0000000800137202 */ /* 0x000fce0000000f00 */
.L_x_11:
[----:B------:R-:W-:Y:S05]  /*0ac0*/  BRA.U !UP2, `(.L_x_8) ;  /* 0x000000010a487547 */ /* 0x000fea000b800000 */
[----:B------:R-:W0:Y:S01]  /*0ad0*/  S2R R6, SR_CgaCtaId ;  /* 0x0000000000067919 */ /* 0x000e220000008800 */
[----:B------:R-:W-:-:S04]  /*0ae0*/  MOV R5, 0x400 ;  /* 0x0000040000057802 */ /* 0x000fc80000000f00 */
[----:B0-----:R-:W-:-:S05]  /*0af0*/  LEA R5, R6, R5, 0x18 ;  /* 0x0000000506057211 */ /* 0x001fca00078ec0ff */
[C---:B------:R-:W-:Y:S01]  /*0b00*/  IMAD R5, R4.reuse, 0xc, R5 ;  /* 0x0000000c04057824 */ /* 0x040fe200078e0205 */
[----:B------:R-:W-:-:S04]  /*0b10*/  IADD3 R4, PT, PT, R4, UR9, RZ ;  /* 0x0000000904047c10 */ /* 0x000fc8000fffe0ff */
[----:B------:R-:W0:Y:S04]  /*0b20*/  LDS R6, [R5+0x4] ;  /* 0x0000040005067984 */ /* 0x000e280000000800 */
[----:B------:R-:W1:Y:S04]  /*0b30*/  LDS R7, [R5] ;  /* 0x0000000005077984 */ /* 0x000e680000000800 */
[----:B------:R-:W2:Y:S01]  /*0b40*/  LDS R9, [R5+0x8] ;  /* 0x0000080005097984 */ /* 0x000ea20000000800 */
[----:B0----5:R-:W-:Y:S01]  /*0b50*/  FADD R6, -R17, R6 ;  /* 0x0000000611067221 */ /* 0x021fe20000000100 */
[----:B-1----:R-:W-:-:S03]  /*0b60*/  FADD R7, -R18, R7 ;  /* 0x0000000712077221 */ /* 0x002fc60000000100 */
[----:B------:R-:W-:Y:S01]  /*0b70*/  FMUL R6, R6, R6 ;  /* 0x0000000606067220 */ /* 0x000fe20000400000 */
[----:B--2---:R-:W-:-:S03]  /*0b80*/  FADD R9, -R16, R9 ;  /* 0x0000000910097221 */ /* 0x004fc60000000100 */
[----:B------:R-:W-:-:S04]  /*0b90*/  FFMA R6, R7, R7, R6 ;  /* 0x0000000707067223 */ /* 0x000fc80000000006 */
[----:B------:R-:W-:-:S05]  /*0ba0*/  FFMA R9, R9, R9, R6 ;  /* 0x0000000909097223 */ /* 0x000fca0000000006 */
[----:B------:R-:W-:-:S04]  /*0bb0*/  FSETP.GEU.AND P0, PT, R9, R22, PT ;  /* 0x000000160900720b */ /* 0x000fc80003f0e000 */
[----:B------:R-:W-:-:S04]  /*0bc0*/  ISETP.NE.AND P0, PT, R23, R4, !P0 ;  /* 0x000000041700720c */ /* 0x000fc80004705270 */
[----:B------:R-:W-:Y:S02]  /*0bd0*/  SEL R19, R4, R19, P0 ;  /* 0x0000001304137207 */ /* 0x000fe40000000000 */
[----:B------:R-:W-:-:S07]  /*0be0*/  FSEL R22, R9, R22, P0 ;  /* 0x0000001609167208 */ /* 0x000fce0000000000 */
.L_x_8:
[----:B------:R-:W0:Y:S01]  /*0bf0*/  LDC.64 R4, c[0x0][0x3a0] ;  /* 0x0000e800ff047b82 */ /* 0x000e220000000a00 */
[----:B------:R-:W-:-:S04]  /*0c00*/  IMAD R9, R20, UR8, R23 ;  /* 0x0000000814097c24 */ /* 0x000fc8000f8e0217 */
[----:B0-----:R-:W-:-:S05]  /*0c10*/  IMAD.WIDE R6, R9, 0x4, R4 ;  /* 0x0000000409067825 */ /* 0x001fca00078e0204 */
[----:B------:R-:W2:Y:S01]  /*0c20*/  LDG.E R5, desc[UR12][R6.64] ;  /* 0x0000000c06057981 */ /* 0x000ea2000c1e1900 */
[----:B------:R-:W-:Y:S02]  /*0c30*/  IADD3 R23, PT, PT, R0, R23, RZ ;  /* 0x0000001700177210 */ /* 0x000fe40007ffe0ff */
[----:B--2---:R-:W-:-:S13]  /*0c40*/  FSETP.GEU.AND P0, PT, R22, R5, PT ;  /* 0x000000051600720b */ /* 0x004fda0003f0e000 */
[----:B------:R-:W0:Y:S01]  /*0c50*/  @!P0 LDC.64 R4, c[0x0][0x3a8] ;  /* 0x0000ea00ff048b82 */ /* 0x000e220000000a00 */
[----:B------:R1:W-:Y:S01]  /*0c60*/  @!P0 STG.E desc[UR12][R6.64], R22 ;  /* 0x0000001606008986 */ /* 0x0003e2000c10190c */
[----:B0-----:R-:W-:-:S05]  /*0c70*/  @!P0 IMAD.WIDE R4, R9, 0x4, R4 ;  /* 0x0000000409048825 */ /* 0x001fca00078e0204 */
[----:B------:R1:W-:Y:S01]  /*0c80*/  @!P0 STG.E desc[UR12][R4.64], R19 ;  /* 0x0000001304008986 */ /* 0x0003e2000c10190c */
[----:B------:R-:W-:-:S13]  /*0c90*/  ISETP.GE.AND P0, PT, R23, R20, PT ;  /* 0x000000141700720c */ /* 0x000fda0003f06270 */
[----:B-1----:R-:W-:Y:S05]  /*0ca0*/  @!P0 BRA `(.L_x_12) ;  /* 0xfffffff400c88947 */ /* 0x002fea000383ffff */
[----:B------:R-:W-:Y:S05]  /*0cb0*/  BSYNC.RECONVERGENT B1 ;  /* 0x0000000000017941 */ /* 0x000fea0003800200 */
.L_x_7:
[----:B------:R-:W-:Y:S05]  /*0cc0*/  BRA `(.L_x_5) ;  /* 0x0000000800347947 */ /* 0x000fea0003800000 */
.L_x_6:
[----:B------:R-:W-:Y:S02]  /*0cd0*/  MOV R22, UR14 ;  /* 0x0000000e00167c02 */ /* 0x000fe40008000f00 */
[----:B------:R-:W-:-:S03]  /*0ce0*/  MOV R24, R2 ;  /* 0x0000000200187202 */ /* 0x000fc60000000f00 */
[----:B------:R-:W-:-:S07]  /*0cf0*/  VIADD R22, R22, -UR10 ;  /* 0x8000000a16167c36 */ /* 0x000fce0008000000 */
.L_x_16:
[----:B0-----:R-:W0:Y:S01]  /*0d00*/  LDC R21, c[0x0][0x384] ;  /* 0x0000e100ff157b82 */ /* 0x001e220000000800 */
[----:B------:R-:W-:Y:S01]  /*0d10*/  UISETP.GT.AND UP1, UPT, UR16, URZ, UPT ;  /* 0x000000ff1000728c */ /* 0x000fe2000bf24270 */
        /* <DEDUP_REMOVED lines=11> */
[----:B------:R-:W-:-:S02]  /*0dd0*/  MOV R23, 0x42c80000 ;  /* 0x42c8000000177802 */ /* 0x000fc40000000f00 */
[----:B------:R-:W-:Y:S02]  /*0de0*/  MOV R4, RZ ;  /* 0x000000ff00047202 */ /* 0x000fe40000000f00 */
[----:B------:R-:W-:-:S04]  /*0df0*/  MOV R19, RZ ;  /* 0x000000ff00137202 */ /* 0x000fc80000000f00 */
[----:B0-----:R-:W-:Y:S05]  /*0e00*/  BRA.U !UP1, `(.L_x_14) ;  /* 0x0000000109dc7547 */ /* 0x001fea000b800000 */
[----:B------:R-:W0:Y:S01]  /*0e10*/  S2R R4, SR_CgaCtaId ;  /* 0x0000000000047919 */ /* 0x000e220000008800 */
[----:B------:R-:W-:Y:S01]  /*0e20*/  MOV R25, 0x400 ;  /* 0x0000040000197802 */ /* 0x000fe20000000f00 */
[----:B------:R-:W-:Y:S02]  /*0e30*/  HFMA2 R26, -RZ, RZ, 0, 0 ;  /* 0x00000000ff1a7431 */ /* 0x000fe400000001ff */
[----:B------:R-:W-:Y:S01]  /*0e40*/  IMAD.MOV.U32 R23, RZ, RZ, 0x42c80000 ;  /* 0x42c80000ff177424 */ /* 0x000fe200078e00ff */
[----:B------:R-:W-:Y:S02]  /*0e50*/  MOV R19, RZ ;  /* 0x000000ff00137202 */ /* 0x000fe40000000f00 */
[----:B0-----:R-:W-:-:S07]  /*0e60*/  LEA R25, R4, R25, 0x18 ;  /* 0x0000001904197211 */ /* 0x001fce00078ec0ff */
.L_x_15:
        /* <DEDUP_REMOVED lines=14> */
[----:B------:R-:W-:Y:S01]  /*0f50*/  FADD R10, -R18, R10 ;  /* 0x0000000a120a7221 */ /* 0x000fe20000000100 */
[----:B------:R-:W-:Y:S01]  /*0f60*/  FMUL R11, R11, R11 ;  /* 0x0000000b0b0b7220 */ /* 0x000fe20000400000 */
[----:B------:R-:W-:Y:S01]  /*0f70*/  FFMA R4, R6, R6, R5 ;  /* 0x0000000606047223 */ /* 0x000fe20000000005 */
[----:B------:R-:W-:Y:S01]  /*0f80*/  FFMA R6, R7, R7, R8 ;  /* 0x0000000707067223 */ /* 0x000fe20000000008 */
[----:B------:R-:W-:Y:S01]  /*0f90*/  IADD3 R5, PT, PT, R26, 0x1, RZ ;  /* 0x000000011a057810 */ /* 0x000fe20007ffe0ff */
[----:B------:R-:W-:Y:S01]  /*0fa0*/  FFMA R11, R10, R10, R11 ;  /* 0x0000000a0a0b7223 */ /* 0x000fe2000000000b */
[----:B--2---:R-:W-:Y:S01]  /*0fb0*/  FADD R12, -R16, R12 ;  /* 0x0000000c100c7221 */ /* 0x004fe20000000100 */
[----:B------:R-:W-:Y:S01]  /*0fc0*/  FSETP.GEU.AND P1, PT, R4, R23, PT ;  /* 0x000000170400720b */ /* 0x000fe20003f2e000 */
[----:B------:R-:W-:Y:S01]  /*0fd0*/  FFMA R6, R9, R9, R6 ;  /* 0x0000000909067223 */ /* 0x000fe20000000006 */
[----:B------:R-:W-:Y:S01]  /*0fe0*/  FADD R14, -R17, R14 ;  /* 0x0000000e110e7221 */ /* 0x000fe20000000100 */
[----:B------:R-:W-:Y:S01]  /*0ff0*/  FFMA R11, R12, R12, R11 ;  /* 0x0000000c0c0b7223 */ /* 0x000fe2000000000b */
[----:B------:R-:W-:Y:S01]  /*1000*/  ISETP.NE.AND P1, PT, R24, R26, !P1 ;  /* 0x0000001a1800720c */ /* 0x000fe20004f25270 */
[----:B------:R-:W-:Y:S01]  /*1010*/  FADD R13, -R18, R13 ;  /* 0x0000000d120d7221 */ /* 0x000fe20000000100 */
[----:B------:R-:W-:Y:S01]  /*1020*/  FMUL R14, R14, R14 ;  /* 0x0000000e0e0e7220 */ /* 0x000fe20000400000 */
[----:B------:R-:W-:Y:S01]  /*1030*/  FADD R15, -R16, R15 ;  /* 0x0000000f100f7221 */ /* 0x000fe20000000100 */
[----:B------:R-:W-:-:S02]  /*1040*/  FSEL R23, R4, R23, P1 ;  /* 0x0000001704177208 */ /* 0x000fc40000800000 */
[----:B------:R-:W-:Y:S01]  /*1050*/  IADD3 R4, PT, PT, R26, 0x2, RZ ;  /* 0x000000021a047810 */ /* 0x000fe20007ffe0ff */
[----:B------:R-:W-:Y:S01]  /*1060*/  FFMA R14, R13, R13, R14 ;  /* 0x0000000d0d0e7223 */ /* 0x000fe2000000000e */
[----:B------:R-:W-:-:S03]  /*1070*/  FSETP.GEU.AND P2, PT, R6, R23, PT ;  /* 0x000000170600720b */ /* 0x000fc60003f4e000 */
[----:B------:R-:W-:Y:S01]  /*1080*/  FFMA R15, R15, R15, R14 ;  /* 0x0000000f0f0f7223 */ /* 0x000fe2000000000e */
[----:B------:R-:W-:-:S04]  /*1090*/  ISETP.NE.AND P2, PT, R24, R5, !P2 ;  /* 0x000000051800720c */ /* 0x000fc80005745270 */
[----:B------:R-:W-:-:S04]  /*10a0*/  FSEL R6, R6, R23, P2 ;  /* 0x0000001706067208 */ /* 0x000fc80001000000 */
[----:B------:R-:W-:-:S04]  /*10b0*/  FSETP.GEU.AND P0, PT, R11, R6, PT ;  /* 0x000000060b00720b */ /* 0x000fc80003f0e000 */
[----:B------:R-:W-:Y:S02]  /*10c0*/  ISETP.NE.AND P0, PT, R24, R4, !P0 ;  /* 0x000000041800720c */ /* 0x000fe40004705270 */
[C---:B------:R-:W-:Y:S02]  /*10d0*/  @!P2 SEL R5, R26.reuse, R19, P1 ;  /* 0x000000131a05a207 */ /* 0x040fe40000800000 */
[----:B------:R-:W-:Y:S02]  /*10e0*/  FSEL R6, R11, R6, P0 ;  /* 0x000000060b067208 */ /* 0x000fe40000000000 */
[C---:B------:R-:W-:Y:S01]  /*10f0*/  IADD3 R19, PT, PT, R26.reuse, 0x3, RZ ;  /* 0x000000031a137810 */ /* 0x040fe20007ffe0ff */
[----:B------:R-:W-:Y:S01]  /*1100*/  VIADD R26, R26, 0x4 ;  /* 0x000000041a1a7836 */ /* 0x000fe20000000000 */
[----:B------:R-:W-:-:S04]  /*1110*/  FSETP.GEU.AND P1, PT, R15, R6, PT ;  /* 0x000000060f00720b */ /* 0x000fc80003f2e000 */
[----:B------:R-:W-:Y:S02]  /*1120*/  ISETP.NE.AND P2, PT, R26, R22, PT ;  /* 0x000000161a00720c */ /* 0x000fe40003f45270 */
[----:B------:R-:W-:-:S04]  /*1130*/  ISETP.NE.AND P1, PT, R24, R19, !P1 ;  /* 0x000000131800720c */ /* 0x000fc80004f25270 */
[----:B------:R-:W-:-:S09]  /*1140*/  FSEL R23, R15, R6, P1 ;  /* 0x000000060f177208 */ /* 0x000fd20000800000 */
[----:B------:R-:W-:Y:S01]  /*1150*/  @!P1 SEL R19, R4, R5, P0 ;  /* 0x0000000504139207 */ /* 0x000fe20000000000 */
[----:B------:R-:W-:Y:S06]  /*1160*/  @P2 BRA `(.L_x_15) ;  /* 0xfffffffc00402947 */ /* 0x000fec000383ffff */
[----:B------:R-:W-:-:S07]  /*1170*/  MOV R4, R22 ;  /* 0x0000001600047202 */ /* 0x000fce0000000f00 */
.L_x_14:
[----:B------:R-:W-:-:S04]  /*1180*/  UISETP.LT.U32.AND UP1, UPT, UR10, 0x2, UPT ;  /* 0x000000020a00788c */ /* 0x000fc8000bf21070 */
[----:B------:R-:W-:-:S04]  /*1190*/  USEL UR6, UR10, 0x2, UP1 ;  /* 0x000000020a067887 */ /* 0x000fc80008800000 */
[----:B------:R-:W-:-:S12]  /*11a0*/  USHF.L.U32 UR6, UR6, 0x2, URZ ;  /* 0x0000000206067899 */ /* 0x000fd800080006ff */
[----:B------:R-:W0:Y:S02]  /*11b0*/  LDCU UR6, c[0x2][UR6] ;  /* 0x00800000060677ac */ /* 0x000e240008000800 */
[----:B0-----:R-:W-:-:S10]  /*11c0*/  USHF.R.S32.HI UR7, URZ, 0x1f, UR6 ;  /* 0x0000001fff077899 */ /* 0x001fd40008011406 */
.L_x_66:
[----:B------:R-:W-:Y:S05]  /*11d0*/  BRXU UR6 -0x11e0                                (*"BRANCH_TARGETS .L_x_13,.L_x_68,.L_x_69"*) ;  /* 0xffffffec06887958 */ /* 0x000fea000b83ffff */
.L_x_69:
        /* <DEDUP_REMOVED lines=9> */
[----:B------:R0:W4:Y:S02]  /*1270*/  LDS R13, [R5+0x14] ;  /* 0x00001400050d7984 */ /* 0x0001240000000800 */
[----:B0-----:R-:W-:Y:S01]  /*1280*/  IADD3 R5, PT, PT, R4, 0x1, RZ ;  /* 0x0000000104057810 */ /* 0x001fe20007ffe0ff */
[----:B-----5:R-:W-:Y:S01]  /*1290*/  FADD R6, -R17, R6 ;  /* 0x0000000611067221 */ /* 0x020fe20000000100 */
[----:B-1----:R-:W-:-:S03]  /*12a0*/  FADD R7, -R18, R7 ;  /* 0x0000000712077221 */ /* 0x002fc60000000100 */
[----:B------:R-:W-:Y:S01]  /*12b0*/  FMUL R6, R6, R6 ;  /* 0x0000000606067220 */ /* 0x000fe20000400000 */
[----:B--2---:R-:W-:-:S03]  /*12c0*/  FADD R9, -R16, R9 ;  /* 0x0000000910097221 */ /* 0x004fc60000000100 */
[----:B------:R-:W-:Y:S01]  /*12d0*/  FFMA R6, R7, R7, R6 ;  /* 0x0000000707067223 */ /* 0x000fe20000000006 */
[----:B---3--:R-:W-:-:S03]  /*12e0*/  FADD R8, -R17, R8 ;  /* 0x0000000811087221 */ /* 0x008fc60000000100 */
[----:B------:R-:W-:Y:S01]  /*12f0*/  FFMA R6, R9, R9, R6 ;  /* 0x0000000909067223 */ /* 0x000fe20000000006 */
[----:B----4-:R-:W-:Y:S01]  /*1300*/  FADD R11, -R18, R11 ;  /* 0x0000000b120b7221 */ /* 0x010fe20000000100 */
[----:B------:R-:W-:-:S03]  /*1310*/  FMUL R8, R8, R8 ;  /* 0x0000000808087220 */ /* 0x000fc60000400000 */
[----:B------:R-:W-:Y:S01]  /*1320*/  FSETP.GEU.AND P0, PT, R6, R23, PT ;  /* 0x000000170600720b */ /* 0x000fe20003f0e000 */
[----:B------:R-:W-:Y:S01]  /*1330*/  FADD R13, -R16, R13 ;  /* 0x0000000d100d7221 */ /* 0x000fe20000000100 */
[----:B------:R-:W-:Y:S02]  /*1340*/  FFMA R8, R11, R11, R8 ;  /* 0x0000000b0b087223 */ /* 0x000fe40000000008 */
[----:B------:R-:W-:Y:S02]  /*1350*/  ISETP.NE.AND P0, PT, R24, R4, !P0 ;  /* 0x000000041800720c */ /* 0x000fe40004705270 */
[----:B------:R-:W-:Y:S02]  /*1360*/  FFMA R8, R13, R13, R8 ;  /* 0x0000000d0d087223 */ /* 0x000fe40000000008 */
[----:B------:R-:W-:-:S04]  /*1370*/  FSEL R23, R6, R23, P0 ;  /* 0x0000001706177208 */ /* 0x000fc80000000000 */
[----:B------:R-:W-:-:S04]  /*1380*/  FSETP.GEU.AND P1, PT, R8, R23, PT ;  /* 0x000000170800720b */ /* 0x000fc80003f2e000 */
[----:B------:R-:W-:-:S04]  /*1390*/  ISETP.NE.AND P1, PT, R24, R5, !P1 ;  /* 0x000000051800720c */ /* 0x000fc80004f25270 */
[----:B------:R-:W-:-:S09]  /*13a0*/  FSEL R23, R8, R23, P1 ;  /* 0x0000001708177208 */ /* 0x000fd20000800000 */
[C---:B------:R-:W-:Y:S02]  /*13b0*/  @!P1 SEL R5, R4.reuse, R19, P0 ;  /* 0x0000001304059207 */ /* 0x040fe40000000000 */
[----:B------:R-:W-:Y:S02]  /*13c0*/  IADD3 R4, PT, PT, R4, 0x2, RZ ;  /* 0x0000000204047810 */ /* 0x000fe40007ffe0ff */
[----:B------:R-:W-:-:S07]  /*13d0*/  MOV R19, R5 ;  /* 0x0000000500137202 */ /* 0x000fce0000000f00 */
.L_x_68:
[----:B------:R-:W-:-:S09]  /*13e0*/  ULOP3.LUT UP1, URZ, UR11, 0x1, URZ, 0xc0, !UPT ;  /* 0x000000010bff7892 */ /* 0x000fd2000f82c0ff */
[----:B------:R-:W-:Y:S05]  /*13f0*/  BRA.U !UP1, `(.L_x_13) ;  /* 0x0000000109447547 */ /* 0x000fea000b800000 */
[----:B------:R-:W0:Y:S01]  /*1400*/  S2R R6, SR_CgaCtaId ;  /* 0x0000000000067919 */ /* 0x000e220000008800 */
[----:B------:R-:W-:-:S04]  /*1410*/  MOV R5, 0x400 ;  /* 0x0000040000057802 */ /* 0x000fc80000000f00 */
[----:B0-----:R-:W-:-:S05]  /*1420*/  LEA R5, R6, R5, 0x18 ;  /* 0x0000000506057211 */ /* 0x001fca00078ec0ff */
[----:B------:R-:W-:-:S05]  /*1430*/  IMAD R5, R4, 0xc, R5 ;  /* 0x0000000c04057824 */ /* 0x000fca00078e0205 */
        /* <DEDUP_REMOVED lines=13> */
.L_x_13:
[----:B------:R-:W0:Y:S01]  /*1510*/  LDC.64 R4, c[0x0][0x3a0] ;  /* 0x0000e800ff047b82 */ /* 0x000e220000000a00 */
[----:B------:R-:W-:-:S04]  /*1520*/  IADD3 R24, PT, PT, R0, R24, RZ ;  /* 0x0000001800187210 */ /* 0x000fc80007ffe0ff */
[----:B------:R-:W-:-:S03]  /*1530*/  ISETP.GE.AND P0, PT, R24, R21, PT ;  /* 0x000000151800720c */ /* 0x000fc60003f06270 */
[----:B------:R-:W1:Y:S01]  /*1540*/  LDC.64 R6, c[0x0][0x3a8] ;  /* 0x0000ea00ff067b82 */ /* 0x000e620000000a00 */
[----:B0-----:R-:W-:-:S05]  /*1550*/  IMAD.WIDE R4, R20, 0x4, R4 ;  /* 0x0000000414047825 */ /* 0x001fca00078e0204 */
[----:B------:R0:W-:Y:S01]  /*1560*/  STG.E desc[UR12][R4.64], R23 ;  /* 0x0000001704007986 */ /* 0x0001e2000c10190c */
[----:B-1----:R-:W-:-:S05]  /*1570*/  IMAD.WIDE R6, R20, 0x4, R6 ;  /* 0x0000000414067825 */ /* 0x002fca00078e0206 */
[----:B------:R0:W-:Y:S01]  /*1580*/  STG.E desc[UR12][R6.64], R19 ;  /* 0x0000001306007986 */ /* 0x0001e2000c10190c */
[----:B------:R-:W-:Y:S05]  /*1590*/  @!P0 BRA `(.L_x_16) ;  /* 0xfffffff400d88947 */ /* 0x000fea000383ffff */
.L_x_5:
[----:B------:R-:W-:Y:S05]  /*15a0*/  BSYNC.RECONVERGENT B0 ;  /* 0x0000000000007941 */ /* 0x000fea0003800200 */
.L_x_4:
[----:B------:R-:W-:Y:S01]  /*15b0*/  BAR.SYNC.DEFER_BLOCKING 0x0 ;  /* 0x0000000000007b1d */ /* 0x000fe20000010000 */
[----:B------:R-:W-:-:S05]  /*15c0*/  UIADD3 UR4, UPT, UPT, UR4, 0x1, URZ ;  /* 0x0000000104047890 */ /* 0x000fca000fffe0ff */
[----:B------:R-:W-:Y:S07]  /*15d0*/  BRA.U !UP0, `(.L_x_17) ;  /* 0xffffffe908cc7547 */ /* 0x000fee000b83ffff */
.L_x_0:
[----:B------:R-:W1:Y:S01]  /*15e0*/  LDCU UR4, c[0x0][0x370] ;  /* 0x00006e00ff0477ac */ /* 0x000e620008000800 */
[----:B------:R-:W2:Y:S01]  /*15f0*/  LDCU UR5, c[0x0][0x380] ;  /* 0x00007000ff0577ac */ /* 0x000ea20008000800 */
[----:B-1----:R-:W-:-:S04]  /*1600*/  UIADD3 UR8, UPT, UPT, UR4, UR8, URZ ;  /* 0x0000000804087290 */ /* 0x002fc8000fffe0ff */
[----:B--2---:R-:W-:-:S09]  /*1610*/  UISETP.GE.AND UP0, UPT, UR8, UR5, UPT ;  /* 0x000000050800728c */ /* 0x004fd2000bf06270 */
[----:B------:R-:W-:Y:S05]  /*1620*/  BRA.U !UP0, `(.L_x_18) ;  /* 0xffffffe908a47547 */ /* 0x000fea000b83ffff */
[----:B------:R-:W-:Y:S05]  /*1630*/  EXIT ;  /* 0x000000000000794d */ /* 0x000fea0003800000 */
.L_x_19:
[----:B------:R-:W-:-:S00]  /*1640*/  BRA `(.L_x_19) ;  /* 0xfffffffc00fc7947 */ /* 0x000fc0000383ffff */
[----:B------:R-:W-:-:S00]  /*1650*/  NOP ;  /* 0x0000000000007918 */ /* 0x000fc00000000000 */
        /* <DEDUP_REMOVED lines=10> */
.L_x_70:


//--------------------- .text._Z23JNotEqKNmDistanceKerneliiPKfiS0_PfPi --------------------------
	.section	.text._Z23JNotEqKNmDistanceKerneliiPKfiS0_PfPi,"ax",@progbits
	.align	128
        .global         _Z23JNotEqKNmDistanceKerneliiPKfiS0_PfPi
        .type           _Z23JNotEqKNmDistanceKerneliiPKfiS0_PfPi,@function
        .size           _Z23JNotEqKNmDistanceKerneliiPKfiS0_PfPi,(.L_x_71 - _Z23JNotEqKNmDistanceKerneliiPKfiS0_PfPi)
        .other          _Z23JNotEqKNmDistanceKerneliiPKfiS0_PfPi,@"STO_CUDA_ENTRY STV_DEFAULT"
_Z23JNotEqKNmDistanceKerneliiPKfiS0_PfPi:
.text._Z23JNotEqKNmDistanceKerneliiPKfiS0_PfPi:
[----:B------:R-:W-:Y:S08]  /*0000*/  LDC R1, c[0x0][0x37c] ;  /* 0x0000df00ff017b82 */ /* 0x000ff00000000800 */
[----:B------:R-:W0:Y:S08]  /*0010*/  S2UR UR6, SR_CTAID.X ;  /* 0x00000000000679c3 */ /* 0x000e300000002500 */
[----:B------:R-:W0:Y:S02]  /*0020*/  LDC R0, c[0x0][0x380] ;  /* 0x0000e000ff007b82 */ /* 0x000e240000000800 */
[----:B0-----:R-:W-:-:S13]  /*0030*/  ISETP.LE.AND P0, PT, R0, UR6, PT ;  /* 0x0000000600007c0c */ /* 0x001fda000bf03270 */
[----:B------:R-:W-:Y:S05]  /*0040*/  @P0 EXIT ;  /* 0x000000000000094d */ /* 0x000fea0003800000 */
[----:B------:R-:W0:Y:S01]  /*0050*/  S2R R22, SR_TID.X ;  /* 0x0000000000167919 */ /* 0x000e220000002100 */
[----:B------:R-:W1:Y:S01]  /*0060*/  LDCU UR13, c[0x0][0x360] ;  /* 0x00006c00ff0d77ac */ /* 0x000e620008000800 */
[----:B------:R-:W0:Y:S01]  /*0070*/  S2R R3, SR_CTAID.Y ;  /* 0x0000000000037919 */ /* 0x000e220000002600 */
[----:B------:R-:W1:Y:S01]  /*0080*/  LDCU UR7, c[0x0][0x374] ;  /* 0x00006e80ff0777ac */ /* 0x000e620008000800 */
[----:B------:R-:W2:Y:S01]  /*0090*/  LDCU.64 UR14, c[0x0][0x358] ;  /* 0x00006b00ff0e77ac */ /* 0x000ea20008000a00 */
[----:B-1----:R-:W-:Y:S02]  /*00a0*/  UIMAD UR7, UR13, UR7, URZ ;  /* 0x000000070d0772a4 */ /* 0x002fe4000f8e02ff */
[----:B0-2---:R-:W-:-:S10]  /*00b0*/  IMAD R24, R3, UR13, R22 ;  /* 0x0000000d03187c24 */ /* 0x005fd4000f8e0216 */
.L_x_41:
[----:B------:R-:W0:Y:S02]  /*00c0*/  LDCU UR4, c[0x0][0x390] ;  /* 0x00007200ff0477ac */ /* 0x000e240008000800 */
[----:B0-----:R-:W-:-:S09]  /*00d0*/  UISETP.GE.AND UP0, UPT, UR4, 0x1, UPT ;  /* 0x000000010400788c */ /* 0x001fd2000bf06270 */
[----:B-1----:R-:W-:Y:S05]  /*00e0*/  BRA.U !UP0, `(.L_x_20) ;  /* 0x0000002908687547 */ /* 0x002fea000b800000 */
[----:B------:R-:W-:Y:S01]  /*00f0*/  UMOV UR4, URZ ;  /* 0x000000ff00047c82 */ /* 0x000fe20008000000 */
[----:B------:R-:W-:-:S05]  /*0100*/  UMOV UR5, URZ ;  /* 0x000000ff00057c82 */ /* 0x000fca0008000000 */
.L_x_40:
[----:B------:R-:W0:Y:S01]  /*0110*/  LDCU UR19, c[0x0][0x390] ;  /* 0x00007200ff1377ac */ /* 0x000e220008000800 */
[----:B------:R-:W-:Y:S01]  /*0120*/  BSSY.RECONVERGENT B0, `(.L_x_21) ;  /* 0x000001c000007945 */ /* 0x000fe20003800200 */
[----:B------:R-:W-:Y:S01]  /*0130*/  UIADD3 UR10, UPT, UPT, UR5, 0x200, URZ ;  /* 0x00000200050a7890 */ /* 0x000fe2000fffe0ff */
[----:B------:R-:W-:Y:S02]  /*0140*/  UMOV UR8, 0xfffffe00 ;  /* 0xfffffe0000087882 */ /* 0x000fe40000000000 */
[----:B------:R-:W-:Y:S02]  /*0150*/  UIMAD UR11, UR4, UR8, 0x1 ;  /* 0x00000001040b74a4 */ /* 0x000fe4000f8e0208 */
[----:B0-----:R-:W-:-:S04]  /*0160*/  UISETP.LT.AND UP0, UPT, UR10, UR19, UPT ;  /* 0x000000130a00728c */ /* 0x001fc8000bf01270 */
[----:B------:R-:W-:-:S04]  /*0170*/  USEL UR16, UR10, UR19, UP0 ;  /* 0x000000130a107287 */ /* 0x000fc80008000000 */
[----:B------:R-:W-:-:S04]  /*0180*/  UIADD3 UR17, UPT, UPT, UR16, -UR5, URZ ;  /* 0x8000000510117290 */ /* 0x000fc8000fffe0ff */
[----:B------:R-:W-:-:S06]  /*0190*/  UIMAD UR18, UR17, 0x3, URZ ;  /* 0x00000003111278a4 */ /* 0x000fcc000f8e02ff */
[----:B------:R-:W-:-:S13]  /*01a0*/  ISETP.GE.AND P0, PT, R22, UR18, PT ;  /* 0x0000001216007c0c */ /* 0x000fda000bf06270 */
[----:B-1----:R-:W-:Y:S05]  /*01b0*/  @P0 BRA `(.L_x_22) ;  /* 0x0000000000480947 */ /* 0x002fea0003800000 */
[----:B------:R-:W0:Y:S01]  /*01c0*/  S2UR UR9, SR_CgaCtaId ;  /* 0x00000000000979c3 */ /* 0x000e220000008800 */
[----:B------:R-:W-:Y:S01]  /*01d0*/  UIMAD UR12, UR6, UR19, UR5 ;  /* 0x00000013060c72a4 */ /* 0x000fe2000f8e0205 */
[----:B------:R-:W-:Y:S01]  /*01e0*/  MOV R6, R22 ;  /* 0x0000001600067202 */ /* 0x000fe20000000f00 */
[----:B------:R-:W-:-:S04]  /*01f0*/  UMOV UR8, 0x400 ;  /* 0x0000040000087882 */ /* 0x000fc80000000000 */
[----:B------:R-:W-:Y:S01]  /*0200*/  MOV R7, UR12 ;  /* 0x0000000c00077c02 */ /* 0x000fe20008000f00 */
[----:B------:R-:W1:Y:S04]  /*0210*/  LDC.64 R4, c[0x0][0x398] ;  /* 0x0000e600ff047b82 */ /* 0x000e680000000a00 */
[----:B------:R-:W-:Y:S01]  /*0220*/  IMAD R7, R7, 0x3, R22 ;  /* 0x0000000307077824 */ /* 0x000fe200078e0216 */
[----:B0-----:R-:W-:-:S06]  /*0230*/  ULEA UR8, UR9, UR8, 0x18 ;  /* 0x0000000809087291 */ /* 0x001fcc000f8ec0ff */
[----:B------:R-:W-:-:S07]  /*0240*/  LEA R0, R22, UR8, 0x2 ;  /* 0x0000000816007c11 */ /* 0x000fce000f8e10ff */
.L_x_23:
[----:B-1----:R-:W-:-:S06]  /*0250*/  IMAD.WIDE R2, R7, 0x4, R4 ;  /* 0x0000000407027825 */ /* 0x002fcc00078e0204 */
[----:B------:R-:W2:Y:S01]  /*0260*/  LDG.E R3, desc[UR14][R2.64] ;  /* 0x0000000e02037981 */ /* 0x000ea2000c1e1900 */
[----:B------:R-:W-:Y:S02]  /*0270*/  IADD3 R6, PT, PT, R6, UR13, RZ ;  /* 0x0000000d06067c10 */ /* 0x000fe4000fffe0ff */
[----:B------:R-:W-:Y:S02]  /*0280*/  MOV R9, UR13 ;  /* 0x0000000d00097c02 */ /* 0x000fe40008000f00 */
[----:B------:R-:W-:Y:S02]  /*0290*/  ISETP.GE.AND P0, PT, R6, UR18, PT ;  /* 0x0000001206007c0c */ /* 0x000fe4000bf06270 */
[----:B------:R-:W-:Y:S01]  /*02a0*/  IADD3 R7, PT, PT, R7, UR13, RZ ;  /* 0x0000000d07077c10 */ /* 0x000fe2000fffe0ff */
[----:B--2---:R0:W-:Y:S02]  /*02b0*/  STS [R0], R3 ;  /* 0x0000000300007388 */ /* 0x0041e40000000800 */
[----:B0-----:R-:W-:-:S08]  /*02c0*/  LEA R0, R9, R0, 0x2 ;  /* 0x0000000009007211 */ /* 0x001fd000078e10ff */
[----:B------:R-:W-:Y:S05]  /*02d0*/  @!P0 BRA `(.L_x_23) ;  /* 0xfffffffc00dc8947 */ /* 0x000fea000383ffff */
.L_x_22:
[----:B------:R-:W-:Y:S05]  /*02e0*/  BSYNC.RECONVERGENT B0 ;  /* 0x0000000000007941 */ /* 0x000fea0003800200 */
.L_x_21:
[----:B------:R-:W0:Y:S01]  /*02f0*/  LDCU UR8, c[0x0][0x384] ;  /* 0x00007080ff0877ac */ /* 0x000e220008000800 */
[----:B------:R-:W-:Y:S01]  /*0300*/  BSSY.RECONVERGENT B0, `(.L_x_24) ;  /* 0x0000272000007945 */ /* 0x000fe20003800200 */
[----:B------:R-:W-:Y:S01]  /*0310*/  ULOP3.LUT UR12, UR16, 0x3, URZ, 0xc0, !UPT ;  /* 0x00000003100c7892 */ /* 0x000fe2000f8ec0ff */
[----:B------:R-:W-:Y:S01]  /*0320*/  BAR.SYNC.DEFER_BLOCKING 0x0 ;  /* 0x0000000000007b1d */ /* 0x000fe20000010000 */
[----:B0-----:R-:W-:-:S13]  /*0330*/  ISETP.GE.AND P0, PT, R24, UR8, PT ;  /* 0x0000000818007c0c */ /* 0x001fda000bf06270 */
[----:B------:R-:W-:Y:S05]  /*0340*/  @P0 BRA `(.L_x_25) ;  /* 0x0000002400b40947 */ /* 0x000fea0003800000 */
[----:B------:R-:W-:Y:S01]  /*0350*/  UIADD3 UR8, UPT, UPT, UR16, UR11, URZ ;  /* 0x0000000b10087290 */ /* 0x000fe2000fffe0ff */
[----:B------:R-:W-:Y:S02]  /*0360*/  MOV R20, UR12 ;  /* 0x0000000c00147c02 */ /* 0x000fe40008000f00 */
[----:B------:R-:W-:Y:S01]  /*0370*/  MOV R19, UR17 ;  /* 0x0000001100137c02 */ /* 0x000fe20008000f00 */
[----:B------:R-:W-:Y:S01]  /*0380*/  UIADD3 UR9, UPT, UPT, UR8, -0x1, URZ ;  /* 0xffffffff08097890 */ /* 0x000fe2000fffe0ff */
[----:B------:R-:W-:Y:S02]  /*0390*/  MOV R23, R24 ;  /* 0x0000001800177202 */ /* 0x000fe40000000f00 */
[----:B------:R-:W-:Y:S02]  /*03a0*/  MOV R0, UR8 ;  /* 0x0000000800007c02 */ /* 0x000fe40008000f00 */
[----:B------:R-:W-:Y:S02]  /*03b0*/  IADD3 R19, PT, PT, R19, -UR12, RZ ;  /* 0x8000000c13137c10 */ /* 0x000fe4000fffe0ff */
[----:B------:R-:W-:-:S04]  /*03c0*/  MOV R21, UR9 ;  /* 0x0000000900157c02 */ /* 0x000fc80008000f00 */
[----:B------:R-:W-:-:S04]  /*03d0*/  VIADDMNMX R21, R0, -UR12, R21, !PT ;  /* 0x8000000c00157c46 */ /* 0x000fc8000f800115 */
[----:B------:R-:W-:Y:S02]  /*03e0*/  IADD3 R20, PT, PT, R20, UR5, R21 ;  /* 0x0000000514147c10 */ /* 0x000fe4000fffe015 */
[----:B------:R-:W-:Y:S02]  /*03f0*/  LOP3.LUT R2, R21, 0x3, RZ, 0xc0, !PT ;  /* 0x0000000315027812 */ /* 0x000fe400078ec0ff */
[C---:B------:R-:W-:Y:S02]  /*0400*/  IADD3 R0, PT, PT, -R20.reuse, UR16, RZ ;  /* 0x0000001014007c10 */ /* 0x040fe4000fffe1ff */
[----:B------:R-:W-:Y:S02]  /*0410*/  IADD3 R20, PT, PT, R20, -UR16, RZ ;  /* 0x8000001014147c10 */ /* 0x000fe4000fffe0ff */
[----:B------:R-:W-:Y:S02]  /*0420*/  ISETP.NE.AND P4, PT, R2, 0x1, PT ;  /* 0x000000010200780c */ /* 0x000fe40003f85270 */
[----:B------:R-:W-:-:S02]  /*0430*/  ISETP.GT.U32.AND P5, PT, R0, -0x4, PT ;  /* 0xfffffffc0000780c */ /* 0x000fc40003fa4070 */
[----:B------:R-:W-:-:S11]  /*0440*/  LOP3.LUT R18, R20, 0xfffffffc, RZ, 0xc0, !PT ;  /* 0xfffffffc14127812 */ /* 0x000fd600078ec0ff */
.L_x_39:
[----:B------:R-:W0:Y:S08]  /*0450*/  LDC R0, c[0x0][0x384] ;  /* 0x0000e100ff007b82 */ /* 0x000e300000000800 */
[----:B-1----:R-:W1:Y:S01]  /*0460*/  LDC.64 R4, c[0x0][0x388] ;  /* 0x0000e200ff047b82 */ /* 0x002e620000000a00 */
[----:B0-----:R-:W-:-:S04]  /*0470*/  IMAD R17, R0, UR6, R23 ;  /* 0x0000000600117c24 */ /* 0x001fc8000f8e0217 */
[----:B------:R-:W-:-:S04]  /*0480*/  IMAD R3, R17, 0x3, RZ ;  /* 0x0000000311037824 */ /* 0x000fc800078e02ff */
[----:B-1----:R-:W-:-:S05]  /*0490*/  IMAD.WIDE R4, R3, 0x4, R4 ;  /* 0x0000000403047825 */ /* 0x002fca00078e0204 */
[----:B------:R0:W5:Y:S04]  /*04a0*/  LDG.E R2, desc[UR14][R4.64] ;  /* 0x0000000e04027981 */ /* 0x000168000c1e1900 */
[----:B------:R0:W5:Y:S04]  /*04b0*/  LDG.E R3, desc[UR14][R4.64+0x4] ;  /* 0x0000040e04037981 */ /* 0x000168000c1e1900 */
[----:B------:R0:W5:Y:S01]  /*04c0*/  LDG.E R16, desc[UR14][R4.64+0x8] ;  /* 0x0000080e04107981 */ /* 0x000162000c1e1900 */
[----:B------:R-:W-:-:S13]  /*04d0*/  ISETP.NE.AND P0, PT, R19, 0x200, PT ;  /* 0x000002001300780c */ /* 0x000fda0003f05270 */
[----:B0-----:R-:W-:Y:S05]  /*04e0*/  @P0 BRA `(.L_x_26) ;  /* 0x0000000400940947 */ /* 0x001fea0003800000 */
[----:B------:R-:W0:Y:S01]  /*04f0*/  S2R R5, SR_CgaCtaId ;  /* 0x0000000000057919 */ /* 0x000e220000008800 */
[----:B------:R-:W-:Y:S01]  /*0500*/  MOV R12, 0x400 ;  /* 0x00000400000c7802 */ /* 0x000fe20000000f00 */
[----:B------:R-:W-:Y:S01]  /*0510*/  HFMA2 R25, -RZ, RZ, 3.390625, 0 ;  /* 0x42c80000ff197431 */ /* 0x000fe200000001ff */
[----:B------:R-:W-:Y:S02]  /*0520*/  MOV R28, 0xfffffff6 ;  /* 0xfffffff6001c7802 */ /* 0x000fe40000000f00 */
[----:B------:R-:W-:Y:S02]  /*0530*/  MOV R13, RZ ;  /* 0x000000ff000d7202 */ /* 0x000fe40000000f00 */
[----:B0-----:R-:W-:-:S07]  /*0540*/  LEA R12, R5, R12, 0x18 ;  /* 0x0000000c050c7211 */ /* 0x001fce00078ec0ff */
.L_x_27:
[C---:B------:R-:W-:Y:S01]  /*0550*/  IMAD R14, R13.reuse, 0xc, R12 ;  /* 0x0000000c0d0e7824 */ /* 0x040fe200078e020c */
[C---:B------:R-:W-:Y:S02]  /*0560*/  IADD3 R15, PT, PT, R13.reuse, UR5, RZ ;  /* 0x000000050d0f7c10 */ /* 0x040fe4000fffe0ff */
[----:B------:R-:W-:Y:S02]  /*0570*/  IADD3 R13, PT, PT, R13, 0x8, RZ ;  /* 0x000000080d0d7810 */ /* 0x000fe40007ffe0ff */
[----:B------:R-:W0:Y:S04]  /*0580*/  LDS.128 R4, [R14] ;  /* 0x000000000e047984 */ /* 0x000e280000000c00 */
[----:B------:R-:W1:Y:S01]  /*0590*/  LDS.128 R8, [R14+0x10] ;  /* 0x000010000e087984 */ /* 0x000e620000000c00 */
[----:B0----5:R-:W-:Y:S01]  /*05a0*/  FADD R5, -R3, R5 ;  /* 0x0000000503057221 */ /* 0x021fe20000000100 */
[C---:B------:R-:W-:Y:S01]  /*05b0*/  FADD R4, -R2.reuse, R4 ;  /* 0x0000000402047221 */ /* 0x040fe20000000100 */
[----:B------:R-:W-:Y:S01]  /*05c0*/  FADD R7, -R2, R7 ;  /* 0x0000000702077221 */ /* 0x000fe20000000100 */
[C---:B------:R-:W-:Y:S01]  /*05d0*/  FADD R6, -R16.reuse, R6 ;  /* 0x0000000610067221 */ /* 0x040fe20000000100 */
[----:B------:R-:W-:Y:S01]  /*05e0*/  FMUL R5, R5, R5 ;  /* 0x0000000505057220 */ /* 0x000fe20000400000 */
[C---:B-1----:R-:W-:Y:S01]  /*05f0*/  FADD R8, -R3.reuse, R8 ;  /* 0x0000000803087221 */ /* 0x042fe20000000100 */
[----:B------:R-:W-:Y:S01]  /*0600*/  FADD R9, -R16, R9 ;  /* 0x0000000910097221 */ /* 0x000fe20000000100 */
[----:B------:R-:W-:Y:S01]  /*0610*/  FADD R11, -R3, R11 ;  /* 0x0000000b030b7221 */ /* 0x000fe20000000100 */
[----:B------:R-:W-:Y:S01]  /*0620*/  FFMA R5, R4, R4, R5 ;  /* 0x0000000404057223 */ /* 0x000fe20000000005 */
[----:B------:R-:W-:Y:S01]  /*0630*/  FMUL R8, R8, R8 ;  /* 0x0000000808087220 */ /* 0x000fe20000400000 */
[----:B------:R-:W-:-:S02]  /*0640*/  FADD R10, -R2, R10 ;  /* 0x0000000a020a7221 */ /* 0x000fc40000000100 */
[----:B------:R-:W-:Y:S01]  /*0650*/  FFMA R26, R6, R6, R5 ;  /* 0x00000006061a7223 */ /* 0x000fe20000000005 */
[----:B------:R-:W-:Y:S02]  /*0660*/  FFMA R8, R7, R7, R8 ;  /* 0x0000000707087223 */ /* 0x000fe40000000008 */
[----:B------:R-:W0:Y:S02]  /*0670*/  LDS.128 R4, [R14+0x20] ;  /* 0x000020000e047984 */ /* 0x000e240000000c00 */
[----:B------:R-:W-:Y:S01]  /*0680*/  FSETP.GEU.AND P2, PT, R26, R25, PT ;  /* 0x000000191a00720b */ /* 0x000fe20003f4e000 */
[----:B------:R-:W-:Y:S01]  /*0690*/  FFMA R8, R9, R9, R8 ;  /* 0x0000000909087223 */ /* 0x000fe20000000008 */
[----:B------:R-:W-:Y:S02]  /*06a0*/  FMUL R9, R11, R11 ;  /* 0x0000000b0b097220 */ /* 0x000fe40000400000 */
[----:B------:R-:W-:Y:S02]  /*06b0*/  ISETP.NE.AND P2, PT, R15, R23, !P2 ;  /* 0x000000170f00720c */ /* 0x000fe40005745270 */
[----:B------:R-:W-:-:S02]  /*06c0*/  FFMA R9, R10, R10, R9 ;  /* 0x0000000a0a097223 */ /* 0x000fc40000000009 */
[----:B------:R-:W-:Y:S02]  /*06d0*/  FSEL R25, R26, R25, P2 ;  /* 0x000000191a197208 */ /* 0x000fe40001000000 */
[----:B------:R-:W-:Y:S02]  /*06e0*/  IADD3 R26, PT, PT, R15, 0x1, RZ ;  /* 0x000000010f1a7810 */ /* 0x000fe40007ffe0ff */
[----:B------:R-:W-:-:S04]  /*06f0*/  FSETP.GEU.AND P3, PT, R8, R25, PT ;  /* 0x000000190800720b */ /* 0x000fc80003f6e000 */
[----:B------:R-:W-:-:S04]  /*0700*/  ISETP.NE.AND P3, PT, R26, R23, !P3 ;  /* 0x000000171a00720c */ /* 0x000fc80005f65270 */
[----:B------:R-:W-:Y:S02]  /*0710*/  FSEL R27, R8, R25, P3 ;  /* 0x00000019081b7208 */ /* 0x000fe40001800000 */
[----:B------:R-:W-:-:S07]  /*0720*/  IADD3 R25, PT, PT, R15, 0x2, RZ ;  /* 0x000000020f197810 */ /* 0x000fce0007ffe0ff */
[C---:B------:R-:W-:Y:S02]  /*0730*/  @!P3 SEL R26, R15.reuse, R28, P2 ;  /* 0x0000001c0f1ab207 */ /* 0x040fe40001000000 */
[----:B------:R-:W-:Y:S01]  /*0740*/  IADD3 R28, PT, PT, R15, 0x7, RZ ;  /* 0x000000070f1c7810 */ /* 0x000fe20007ffe0ff */
[----:B0-----:R-:W-:Y:S01]  /*0750*/  FADD R4, -R16, R4 ;  /* 0x0000000410047221 */ /* 0x001fe20000000100 */
[----:B------:R-:W-:Y:S01]  /*0760*/  FADD R6, -R3, R6 ;  /* 0x0000000603067221 */ /* 0x000fe20000000100 */
[----:B------:R-:W-:Y:S02]  /*0770*/  FADD R5, -R2, R5 ;  /* 0x0000000502057221 */ /* 0x000fe40000000100 */
[----:B------:R-:W-:Y:S01]  /*0780*/  FFMA R4, R4, R4, R9 ;  /* 0x0000000404047223 */ /* 0x000fe20000000009 */
[----:B------:R-:W-:Y:S01]  /*0790*/  FMUL R6, R6, R6 ;  /* 0x0000000606067220 */ /* 0x000fe20000400000 */
[----:B------:R-:W0:Y:S03]  /*07a0*/  LDS.128 R8, [R14+0x30] ;  /* 0x000030000e087984 */ /* 0x000e260000000c00 */
[----:B------:R-:W-:Y:S01]  /*07b0*/  FSETP.GEU.AND P0, PT, R4, R27, PT ;  /* 0x0000001b0400720b */ /* 0x000fe20003f0e000 */
[----:B------:R-:W-:Y:S01]  /*07c0*/  FFMA R5, R5, R5, R6 ;  /* 0x0000000505057223 */ /* 0x000fe20000000006 */
[----:B------:R-:W-:-:S02]  /*07d0*/  FADD R6, -R16, R7 ;  /* 0x0000000710067221 */ /* 0x000fc40000000100 */
[----:B------:R-:W-:Y:S02]  /*07e0*/  ISETP.NE.AND P0, PT, R25, R23, !P0 ;  /* 0x000000171900720c */ /* 0x000fe40004705270 */
[----:B------:R-:W-:Y:S02]  /*07f0*/  FFMA R5, R6, R6, R5 ;  /* 0x0000000606057223 */ /* 0x000fe40000000005 */
[----:B------:R-:W-:-:S04]  /*0800*/  FSEL R4, R4, R27, P0 ;  /* 0x0000001b04047208 */ /* 0x000fc80000000000 */
[----:B------:R-:W-:Y:S01]  /*0810*/  FSETP.GEU.AND P1, PT, R5, R4, PT ;  /* 0x000000040500720b */ /* 0x000fe20003f2e000 */
[----:B0-----:R-:W-:Y:S01]  /*0820*/  FADD R9, -R3, R9 ;  /* 0x0000000903097221 */ /* 0x001fe20000000100 */
[----:B------:R-:W-:Y:S01]  /*0830*/  FADD R8, -R2, R8 ;  /* 0x0000000802087221 */ /* 0x000fe20000000100 */
[----:B------:R-:W-:Y:S01]  /*0840*/  FADD R10, -R16, R10 ;  /* 0x0000000a100a7221 */ /* 0x000fe20000000100 */
[----:B------:R-:W-:Y:S01]  /*0850*/  FADD R11, -R2, R11 ;  /* 0x0000000b020b7221 */ /* 0x000fe20000000100 */
[----:B------:R-:W-:-:S04]  /*0860*/  FMUL R9, R9, R9 ;  /* 0x0000000909097220 */ /* 0x000fc80000400000 */
[----:B------:R-:W-:Y:S01]  /*0870*/  FFMA R9, R8, R8, R9 ;  /* 0x0000000808097223 */ /* 0x000fe20000000009 */
[----:B------:R-:W-:-:S03]  /*0880*/  IADD3 R8, PT, PT, R15, 0x3, RZ ;  /* 0x000000030f087810 */ /* 0x000fc60007ffe0ff */
[----:B------:R-:W-:Y:S01]  /*0890*/  FFMA R10, R10, R10, R9 ;  /* 0x0000000a0a0a7223 */ /* 0x000fe20000000009 */
[----:B------:R-:W-:Y:S02]  /*08a0*/  ISETP.NE.AND P1, PT, R8, R23, !P1 ;  /* 0x000000170800720c */ /* 0x000fe40004f25270 */
[----:B------:R-:W-:Y:S02]  /*08b0*/  IADD3 R9, PT, PT, R15, 0x4, RZ ;  /* 0x000000040f097810 */ /* 0x000fe40007ffe0ff */
[----:B------:R-:W-:Y:S02]  /*08c0*/  FSEL R27, R5, R4, P1 ;  /* 0x00000004051b7208 */ /* 0x000fe40000800000 */
[----:B------:R-:W0:Y:S02]  /*08d0*/  LDS.128 R4, [R14+0x40] ;  /* 0x000040000e047984 */ /* 0x000e240000000c00 */
[----:B------:R-:W-:-:S04]  /*08e0*/  FSETP.GEU.AND P6, PT, R10, R27, PT ;  /* 0x0000001b0a00720b */ /* 0x000fc80003fce000 */
[----:B------:R-:W-:Y:S02]  /*08f0*/  ISETP.NE.AND P6, PT, R9, R23, !P6 ;  /* 0x000000170900720c */ /* 0x000fe400077c5270 */
[----:B------:R-:W-:Y:S02]  /*0900*/  @!P1 SEL R8, R25, R26, P0 ;  /* 0x0000001a19089207 */ /* 0x000fe40000000000 */
[----:B------:R-:W-:Y:S02]  /*0910*/  FSEL R27, R10, R27, P6 ;  /* 0x0000001b0a1b7208 */ /* 0x000fe40003000000 */
[----:B------:R-:W-:Y:S02]  /*0920*/  IADD3 R10, PT, PT, R15, 0x5, RZ ;  /* 0x000000050f0a7810 */ /* 0x000fe40007ffe0ff */
[----:B------:R-:W-:Y:S01]  /*0930*/  ISETP.GE.U32.AND P1, PT, R13, 0x200, PT ;  /* 0x000002000d00780c */ /* 0x000fe20003f26070 */
[C---:B0-----:R-:W-:Y:S01]  /*0940*/  FADD R4, -R3.reuse, R4 ;  /* 0x0000000403047221 */ /* 0x041fe20000000100 */
[----:B------:R-:W-:Y:S01]  /*0950*/  FADD R5, -R16, R5 ;  /* 0x0000000510057221 */ /* 0x000fe20000000100 */
[----:B------:R-:W-:Y:S01]  /*0960*/  FADD R7, -R3, R7 ;  /* 0x0000000703077221 */ /* 0x000fe20000000100 */
[----:B------:R-:W-:Y:S01]  /*0970*/  FADD R6, -R2, R6 ;  /* 0x0000000602067221 */ /* 0x000fe20000000100 */
[----:B------:R-:W-:-:S04]  /*0980*/  FMUL R4, R4, R4 ;  /* 0x0000000404047220 */ /* 0x000fc80000400000 */
[----:B------:R-:W-:Y:S01]  /*0990*/  FFMA R4, R11, R11, R4 ;  /* 0x0000000b0b047223 */ /* 0x000fe20000000004 */
[----:B------:R-:W-:-:S03]  /*09a0*/  FMUL R11, R7, R7 ;  /* 0x00000007070b7220 */ /* 0x000fc60000400000 */
[----:B------:R-:W-:Y:S01]  /*09b0*/  FFMA R4, R5, R5, R4 ;  /* 0x0000000505047223 */ /* 0x000fe20000000004 */
[----:B------:R-:W-:-:S04]  /*09c0*/  FFMA R11, R6, R6, R11 ;  /* 0x00000006060b7223 */ /* 0x000fc8000000000b */
[----:B------:R-:W-:-:S04]  /*09d0*/  FSETP.GEU.AND P2, PT, R4, R27, PT ;  /* 0x0000001b0400720b */ /* 0x000fc80003f4e000 */
[----:B------:R-:W-:-:S04]  /*09e0*/  ISETP.NE.AND P2, PT, R10, R23, !P2 ;  /* 0x000000170a00720c */ /* 0x000fc80005745270 */
[----:B------:R-:W-:Y:S02]  /*09f0*/  FSEL R27, R4, R27, P2 ;  /* 0x0000001b041b7208 */ /* 0x000fe40001000000 */
[----:B------:R-:W0:Y:S07]  /*0a00*/  LDS.128 R4, [R14+0x50] ;  /* 0x000050000e047984 */ /* 0x000e2e0000000c00 */
[----:B------:R-:W-:Y:S01]  /*0a10*/  @!P2 SEL R10, R9, R8, P6 ;  /* 0x00000008090aa207 */ /* 0x000fe20003000000 */
[----:B0-----:R-:W-:Y:S01]  /*0a20*/  FADD R4, -R16, R4 ;  /* 0x0000000410047221 */ /* 0x001fe20000000100 */
[----:B------:R-:W-:Y:S01]  /*0a30*/  FADD R6, -R3, R6 ;  /* 0x0000000603067221 */ /* 0x000fe20000000100 */
[----:B------:R-:W-:Y:S01]  /*0a40*/  FADD R5, -R2, R5 ;  /* 0x0000000502057221 */ /* 0x000fe20000000100 */
[----:B------:R-:W-:Y:S01]  /*0a50*/  FADD R7, -R16, R7 ;  /* 0x0000000710077221 */ /* 0x000fe20000000100 */
[----:B------:R-:W-:Y:S01]  /*0a60*/  FFMA R4, R4, R4, R11 ;  /* 0x0000000404047223 */ /* 0x000fe2000000000b */
[----:B------:R-:W-:-:S04]  /*0a70*/  FMUL R6, R6, R6 ;  /* 0x0000000606067220 */ /* 0x000fc80000400000 */
[----:B------:R-:W-:Y:S01]  /*0a80*/  FFMA R6, R5, R5, R6 ;  /* 0x0000000505067223 */ /* 0x000fe20000000006 */
[----:B------:R-:W-:Y:S02]  /*0a90*/  FSETP.GEU.AND P3, PT, R4, R27, PT ;  /* 0x0000001b0400720b */ /* 0x000fe40003f6e000 */
[----:B------:R-:W-:Y:S01]  /*0aa0*/  IADD3 R5, PT, PT, R15, 0x6, RZ ;  /* 0x000000060f057810 */ /* 0x000fe20007ffe0ff */
[----:B------:R-:W-:-:S03]  /*0ab0*/  FFMA R7, R7, R7, R6 ;  /* 0x0000000707077223 */ /* 0x000fc60000000006 */
[----:B------:R-:W-:-:S04]  /*0ac0*/  ISETP.NE.AND P3, PT, R5, R23, !P3 ;  /* 0x000000170500720c */ /* 0x000fc80005f65270 */
[----:B------:R-:W-:-:S04]  /*0ad0*/  FSEL R4, R4, R27, P3 ;  /* 0x0000001b04047208 */ /* 0x000fc80001800000 */
[----:B------:R-:W-:-:S04]  /*0ae0*/  FSETP.GEU.AND P0, PT, R7, R4, PT ;  /* 0x000000040700720b */ /* 0x000fc80003f0e000 */
[----:B------:R-:W-:-:S04]  /*0af0*/  ISETP.NE.AND P0, PT, R28, R23, !P0 ;  /* 0x000000171c00720c */ /* 0x000fc80004705270 */
[----:B------:R-:W-:-:S09]  /*0b00*/  FSEL R25, R7, R4, P0 ;  /* 0x0000000407197208 */ /* 0x000fd20000000000 */
[----:B------:R-:W-:Y:S01]  /*0b10*/  @!P0 SEL R28, R5, R10, P3 ;  /* 0x0000000a051c8207 */ /* 0x000fe20001800000 */
[----:B------:R-:W-:Y:S06]  /*0b20*/  @!P1 BRA `(.L_x_27) ;  /* 0xfffffff800889947 */ /* 0x000fec000383ffff */
[----:B------:R-:W-:Y:S05]  /*0b30*/  BRA `(.L_x_28) ;  /* 0x0000001400847947 */ /* 0x000fea0003800000 */
.L_x_26:
[----:B------:R-:W-:Y:S01]  /*0b40*/  ISETP.GE.AND P0, PT, R19, 0x1, PT ;  /* 0x000000011300780c */ /* 0x000fe20003f06270 */
[----:B------:R-:W-:Y:S01]  /*0b50*/  HFMA2 R25, -RZ, RZ, 3.390625, 0 ;  /* 0x42c80000ff197431 */ /* 0x000fe200000001ff */
[----:B------:R-:W-:-:S11]  /*0b60*/  MOV R28, 0xfffffff6 ;  /* 0xfffffff6001c7802 */ /* 0x000fd60000000f00 */
[----:B------:R-:W-:Y:S05]  /*0b70*/  @!P0 BRA `(.L_x_28) ;  /* 0x0000001400748947 */ /* 0x000fea0003800000 */
[----:B------:R-:W-:Y:S02]  /*0b80*/  ISETP.GT.AND P1, PT, R19, 0xc, PT ;  /* 0x0000000c1300780c */ /* 0x000fe40003f24270 */
[----:B------:R-:W-:Y:S02]  /*0b90*/  PLOP3.LUT P0, PT, PT, PT, PT, 0x80, 0x8 ;  /* 0x000000000008781c */ /* 0x000fe40003f0f070 */
[----:B------:R-:W-:Y:S02]  /*0ba0*/  MOV R28, 0xfffffff6 ;  /* 0xfffffff6001c7802 */ /* 0x000fe40000000f00 */
[----:B------:R-:W-:Y:S02]  /*0bb0*/  MOV R25, 0x42c80000 ;  /* 0x42c8000000197802 */ /* 0x000fe40000000f00 */
[----:B------:R-:W-:-:S05]  /*0bc0*/  MOV R26, RZ ;  /* 0x000000ff001a7202 */ /* 0x000fca0000000f00 */
[----:B------:R-:W-:Y:S05]  /*0bd0*/  @!P1 BRA `(.L_x_29) ;  /* 0x0000000c00009947 */ /* 0x000fea0003800000 */
[----:B------:R-:W0:Y:S01]  /*0be0*/  S2R R4, SR_CgaCtaId ;  /* 0x0000000000047919 */ /* 0x000e220000008800 */
[----:B------:R-:W-:Y:S02]  /*0bf0*/  MOV R13, 0x400 ;  /* 0x00000400000d7802 */ /* 0x000fe40000000f00 */
[----:B------:R-:W-:Y:S02]  /*0c00*/  PLOP3.LUT P0, PT, PT, PT, PT, 0x8, 0x80 ;  /* 0x000000000080781c */ /* 0x000fe40003f0e170 */
[----:B------:R-:W-:Y:S02]  /*0c10*/  IADD3 R15, PT, PT, R19, -0xc, RZ ;  /* 0xfffffff4130f7810 */ /* 0x000fe40007ffe0ff */
[----:B0-----:R-:W-:-:S09]  /*0c20*/  LEA R13, R4, R13, 0x18 ;  /* 0x0000000d040d7211 */ /* 0x001fd200078ec0ff */
.L_x_30:
[C---:B------:R-:W-:Y:S01]  /*0c30*/  IMAD R12, R26.reuse, 0xc, R13 ;  /* 0x0000000c1a0c7824 */ /* 0x040fe200078e020d */
[----:B------:R-:W-:-:S04]  /*0c40*/  IADD3 R14, PT, PT, R26, UR5, RZ ;  /* 0x000000051a0e7c10 */ /* 0x000fc8000fffe0ff */
[----:B------:R-:W0:Y:S04]  /*0c50*/  LDS.128 R8, [R12] ;  /* 0x000000000c087984 */ /* 0x000e280000000c00 */
[----:B------:R-:W1:Y:S01]  /*0c60*/  LDS.128 R4, [R12+0x10] ;  /* 0x000010000c047984 */ /* 0x000e620000000c00 */
        /* <DEDUP_REMOVED lines=13> */
[----:B------:R-:W-:-:S02]  /*0d40*/  FFMA R4, R11, R11, R4 ;  /* 0x0000000b0b047223 */ /* 0x000fc40000000004 */
[----:B------:R-:W-:Y:S02]  /*0d50*/  FFMA R7, R6, R6, R7 ;  /* 0x0000000606077223 */ /* 0x000fe40000000007 */
[----:B------:R-:W-:Y:S01]  /*0d60*/  FSETP.GEU.AND P1, PT, R8, R25, PT ;  /* 0x000000190800720b */ /* 0x000fe20003f2e000 */
[----:B------:R-:W-:-:S03]  /*0d70*/  FFMA R4, R5, R5, R4 ;  /* 0x0000000505047223 */ /* 0x000fc60000000004 */
[----:B------:R-:W-:-:S04]  /*0d80*/  ISETP.NE.AND P1, PT, R14, R23, !P1 ;  /* 0x000000170e00720c */ /* 0x000fc80004f25270 */
[----:B------:R-:W-:Y:S02]  /*0d90*/  FSEL R5, R8, R25, P1 ;  /* 0x0000001908057208 */ /* 0x000fe40000800000 */
[----:B------:R-:W0:Y:S01]  /*0da0*/  LDS.128 R8, [R12+0x20] ;  /* 0x000020000c087984 */ /* 0x000e220000000c00 */
[----:B------:R-:W-:Y:S02]  /*0db0*/  IADD3 R25, PT, PT, R14, 0x1, RZ ;  /* 0x000000010e197810 */ /* 0x000fe40007ffe0ff */
[----:B------:R-:W-:-:S04]  /*0dc0*/  FSETP.GEU.AND P3, PT, R4, R5, PT ;  /* 0x000000050400720b */ /* 0x000fc80003f6e000 */
[----:B------:R-:W-:-:S04]  /*0dd0*/  ISETP.NE.AND P3, PT, R25, R23, !P3 ;  /* 0x000000171900720c */ /* 0x000fc80005f65270 */
[----:B------:R-:W-:-:S09]  /*0de0*/  FSEL R5, R4, R5, P3 ;  /* 0x0000000504057208 */ /* 0x000fd20001800000 */
[C---:B------:R-:W-:Y:S02]  /*0df0*/  @!P3 SEL R25, R14.reuse, R28, P1 ;  /* 0x0000001c0e19b207 */ /* 0x040fe40000800000 */
[----:B------:R-:W-:Y:S01]  /*0e00*/  IADD3 R28, PT, PT, R14, 0x3, RZ ;  /* 0x000000030e1c7810 */ /* 0x000fe20007ffe0ff */
[----:B0-----:R-:W-:Y:S01]  /*0e10*/  FADD R8, -R16, R8 ;  /* 0x0000000810087221 */ /* 0x001fe20000000100 */
[----:B------:R-:W-:Y:S01]  /*0e20*/  FADD R10, -R3, R10 ;  /* 0x0000000a030a7221 */ /* 0x000fe20000000100 */
[----:B------:R-:W-:Y:S01]  /*0e30*/  FADD R9, -R2, R9 ;  /* 0x0000000902097221 */ /* 0x000fe20000000100 */
[----:B------:R-:W-:Y:S01]  /*0e40*/  FADD R11, -R16, R11 ;  /* 0x0000000b100b7221 */ /* 0x000fe20000000100 */
[----:B------:R-:W-:Y:S01]  /*0e50*/  FFMA R6, R8, R8, R7 ;  /* 0x0000000808067223 */ /* 0x000fe20000000007 */
[----:B------:R-:W-:Y:S01]  /*0e60*/  FMUL R10, R10, R10 ;  /* 0x0000000a0a0a7220 */ /* 0x000fe20000400000 */
[----:B------:R-:W-:-:S03]  /*0e70*/  IADD3 R8, PT, PT, R14, 0x2, RZ ;  /* 0x000000020e087810 */ /* 0x000fc60007ffe0ff */
[----:B------:R-:W-:Y:S01]  /*0e80*/  FSETP.GEU.AND P2, PT, R6, R5, PT ;  /* 0x000000050600720b */ /* 0x000fe20003f4e000 */
[----:B------:R-:W-:-:S03]  /*0e90*/  FFMA R10, R9, R9, R10 ;  /* 0x00000009090a7223 */ /* 0x000fc6000000000a */
[----:B------:R-:W-:Y:S01]  /*0ea0*/  ISETP.NE.AND P2, PT, R8, R23, !P2 ;  /* 0x000000170800720c */ /* 0x000fe20005745270 */
[----:B------:R-:W-:-:S03]  /*0eb0*/  FFMA R9, R11, R11, R10 ;  /* 0x0000000b0b097223 */ /* 0x000fc6000000000a */
[----:B------:R-:W-:Y:S02]  /*0ec0*/  FSEL R10, R6, R5, P2 ;  /* 0x00000005060a7208 */ /* 0x000fe40001000000 */
[----:B------:R-:W0:Y:S02]  /*0ed0*/  LDS.128 R4, [R12+0x30] ;  /* 0x000030000c047984 */ /* 0x000e240000000c00 */
[----:B------:R-:W-:-:S04]  /*0ee0*/  FSETP.GEU.AND P1, PT, R9, R10, PT ;  /* 0x0000000a0900720b */ /* 0x000fc80003f2e000 */
[----:B------:R-:W-:-:S13]  /*0ef0*/  ISETP.NE.AND P1, PT, R28, R23, !P1 ;  /* 0x000000171c00720c */ /* 0x000fda0004f25270 */
[----:B------:R-:W-:Y:S02]  /*0f00*/  @!P1 SEL R28, R8, R25, P2 ;  /* 0x00000019081c9207 */ /* 0x000fe40001000000 */
[----:B------:R-:W-:Y:S01]  /*0f10*/  IADD3 R25, PT, PT, R14, 0x5, RZ ;  /* 0x000000050e197810 */ /* 0x000fe20007ffe0ff */
[----:B0-----:R-:W-:Y:S01]  /*0f20*/  FADD R5, -R3, R5 ;  /* 0x0000000503057221 */ /* 0x001fe20000000100 */
[----:B------:R-:W-:Y:S01]  /*0f30*/  FADD R4, -R2, R4 ;  /* 0x0000000402047221 */ /* 0x000fe20000000100 */
[----:B------:R-:W-:Y:S01]  /*0f40*/  FADD R6, -R16, R6 ;  /* 0x0000000610067221 */ /* 0x000fe20000000100 */
[----:B------:R-:W-:Y:S01]  /*0f50*/  FADD R7, -R2, R7 ;  /* 0x0000000702077221 */ /* 0x000fe20000000100 */
[----:B------:R-:W-:-:S04]  /*0f60*/  FMUL R5, R5, R5 ;  /* 0x0000000505057220 */ /* 0x000fc80000400000 */
[----:B------:R-:W-:Y:S01]  /*0f70*/  FFMA R5, R4, R4, R5 ;  /* 0x0000000404057223 */ /* 0x000fe20000000005 */
[----:B------:R-:W-:Y:S02]  /*0f80*/  FSEL R4, R9, R10, P1 ;  /* 0x0000000a09047208 */ /* 0x000fe40000800000 */
[----:B------:R-:W0:Y:S01]  /*0f90*/  LDS.128 R8, [R12+0x40] ;  /* 0x000040000c087984 */ /* 0x000e220000000c00 */
[----:B------:R-:W-:-:S05]  /*0fa0*/  FFMA R5, R6, R6, R5 ;  /* 0x0000000606057223 */ /* 0x000fca0000000005 */
[----:B------:R-:W-:Y:S01]  /*0fb0*/  FSETP.GEU.AND P1, PT, R5, R4, PT ;  /* 0x000000040500720b */ /* 0x000fe20003f2e000 */
[C---:B0-----:R-:W-:Y:S01]  /*0fc0*/  FADD R8, -R3.reuse, R8 ;  /* 0x0000000803087221 */ /* 0x041fe20000000100 */
[----:B------:R-:W-:Y:S01]  /*0fd0*/  FADD R9, -R16, R9 ;  /* 0x0000000910097221 */ /* 0x000fe20000000100 */
[----:B------:R-:W-:Y:S01]  /*0fe0*/  FADD R11, -R3, R11 ;  /* 0x0000000b030b7221 */ /* 0x000fe20000000100 */
[----:B------:R-:W-:Y:S01]  /*0ff0*/  FADD R10, -R2, R10 ;  /* 0x0000000a020a7221 */ /* 0x000fe20000000100 */
[----:B------:R-:W-:Y:S02]  /*1000*/  FMUL R8, R8, R8 ;  /* 0x0000000808087220 */ /* 0x000fe40000400000 */
[----:B------:R-:W-:Y:S02]  /*1010*/  FMUL R11, R11, R11 ;  /* 0x0000000b0b0b7220 */ /* 0x000fe40000400000 */
[----:B------:R-:W-:Y:S01]  /*1020*/  FFMA R8, R7, R7, R8 ;  /* 0x0000000707087223 */ /* 0x000fe20000000008 */
[----:B------:R-:W-:Y:S01]  /*1030*/  MOV R7, UR5 ;  /* 0x0000000500077c02 */ /* 0x000fe20008000f00 */
[----:B------:R-:W-:-:S02]  /*1040*/  FFMA R10, R10, R10, R11 ;  /* 0x0000000a0a0a7223 */ /* 0x000fc4000000000b */
[----:B------:R-:W-:Y:S01]  /*1050*/  FFMA R8, R9, R9, R8 ;  /* 0x0000000909087223 */ /* 0x000fe20000000008 */
[----:B------:R-:W-:-:S04]  /*1060*/  IADD3 R6, PT, PT, R7, 0x4, R26 ;  /* 0x0000000407067810 */ /* 0x000fc80007ffe01a */
[----:B------:R-:W-:-:S04]  /*1070*/  ISETP.NE.AND P1, PT, R6, R23, !P1 ;  /* 0x000000170600720c */ /* 0x000fc80004f25270 */
[----:B------:R-:W-:-:S04]  /*1080*/  FSEL R9, R5, R4, P1 ;  /* 0x0000000405097208 */ /* 0x000fc80000800000 */
[----:B------:R-:W-:-:S04]  /*1090*/  FSETP.GEU.AND P2, PT, R8, R9, PT ;  /* 0x000000090800720b */ /* 0x000fc80003f4e000 */
[----:B------:R-:W-:-:S13]  /*10a0*/  ISETP.NE.AND P2, PT, R25, R23, !P2 ;  /* 0x000000171900720c */ /* 0x000fda0005745270 */
[----:B------:R-:W-:Y:S02]  /*10b0*/  @!P2 SEL R25, R6, R28, P1 ;  /* 0x0000001c0619a207 */ /* 0x000fe40000800000 */
[----:B------:R-:W0:Y:S01]  /*10c0*/  LDS.128 R4, [R12+0x50] ;  /* 0x000050000c047984 */ /* 0x000e220000000c00 */
[----:B------:R-:W-:Y:S01]  /*10d0*/  IADD3 R28, PT, PT, R14, 0x9, RZ ;  /* 0x000000090e1c7810 */ /* 0x000fe20007ffe0ff */
[----:B0-----:R-:W-:Y:S01]  /*10e0*/  FADD R11, -R3, R6 ;  /* 0x00000006030b7221 */ /* 0x001fe20000000100 */
[----:B------:R-:W-:Y:S01]  /*10f0*/  FADD R6, -R2, R5 ;  /* 0x0000000502067221 */ /* 0x000fe20000000100 */
[----:B------:R-:W-:Y:S01]  /*1100*/  FADD R5, -R16, R4 ;  /* 0x0000000410057221 */ /* 0x000fe20000000100 */
[----:B------:R-:W-:Y:S01]  /*1110*/  FSEL R4, R8, R9, P2 ;  /* 0x0000000908047208 */ /* 0x000fe20001000000 */
[----:B------:R-:W-:Y:S01]  /*1120*/  FMUL R11, R11, R11 ;  /* 0x0000000b0b0b7220 */ /* 0x000fe20000400000 */
[----:B------:R-:W-:Y:S01]  /*1130*/  FADD R7, -R16, R7 ;  /* 0x0000000710077221 */ /* 0x000fe20000000100 */
[----:B------:R-:W-:-:S02]  /*1140*/  FFMA R27, R5, R5, R10 ;  /* 0x00000005051b7223 */ /* 0x000fc4000000000a */
[----:B------:R-:W-:Y:S02]  /*1150*/  FFMA R6, R6, R6, R11 ;  /* 0x0000000606067223 */ /* 0x000fe4000000000b */
[----:B------:R-:W0:Y:S01]  /*1160*/  LDS.128 R8, [R12+0x60] ;  /* 0x000060000c087984 */ /* 0x000e220000000c00 */
[----:B------:R-:W-:Y:S01]  /*1170*/  FSETP.GEU.AND P1, PT, R27, R4, PT ;  /* 0x000000041b00720b */ /* 0x000fe20003f2e000 */
[----:B------:R-:W-:Y:S01]  /*1180*/  FFMA R5, R7, R7, R6 ;  /* 0x0000000707057223 */ /* 0x000fe20000000006 */
[----:B------:R-:W-:-:S04]  /*1190*/  IADD3 R6, PT, PT, R14, 0x6, RZ ;  /* 0x000000060e067810 */ /* 0x000fc80007ffe0ff */
[----:B------:R-:W-:-:S04]  /*11a0*/  ISETP.NE.AND P1, PT, R6, R23, !P1 ;  /* 0x000000170600720c */ /* 0x000fc80004f25270 */
[----:B------:R-:W-:Y:S02]  /*11b0*/  FSEL R4, R27, R4, P1 ;  /* 0x000000041b047208 */ /* 0x000fe40000800000 */
[----:B------:R-:W-:Y:S02]  /*11c0*/  IADD3 R27, PT, PT, R14, 0x7, RZ ;  /* 0x000000070e1b7810 */ /* 0x000fe40007ffe0ff */
[----:B------:R-:W-:-:S04]  /*11d0*/  FSETP.GEU.AND P2, PT, R5, R4, PT ;  /* 0x000000040500720b */ /* 0x000fc80003f4e000 */
[----:B------:R-:W-:-:S13]  /*11e0*/  ISETP.NE.AND P2, PT, R27, R23, !P2 ;  /* 0x000000171b00720c */ /* 0x000fda0005745270 */
[----:B------:R-:W-:Y:S01]  /*11f0*/  @!P2 SEL R27, R6, R25, P1 ;  /* 0x00000019061ba207 */ /* 0x000fe20000800000 */
        /* <DEDUP_REMOVED lines=26> */
[----:B------:R-:W0:Y:S02]  /*13a0*/  LDS.128 R8, [R12+0x80] ;  /* 0x000080000c087984 */ /* 0x000e240000000c00 */
[----:B0-----:R-:W-:Y:S01]  /*13b0*/  FADD R7, -R16, R8 ;  /* 0x0000000810077221 */ /* 0x001fe20000000100 */
[----:B------:R-:W-:Y:S01]  /*13c0*/  FSEL R8, R4, R5, P2 ;  /* 0x0000000504087208 */ /* 0x000fe20001000000 */
[----:B------:R-:W-:Y:S01]  /*13d0*/  FADD R10, -R3, R10 ;  /* 0x0000000a030a7221 */ /* 0x000fe20000000100 */
[----:B------:R-:W-:Y:S01]  /*13e0*/  FADD R9, -R2, R9 ;  /* 0x0000000902097221 */ /* 0x000fe20000000100 */
[----:B------:R-:W-:Y:S01]  /*13f0*/  FFMA R25, R7, R7, R6 ;  /* 0x0000000707197223 */ /* 0x000fe20000000006 */
[----:B------:R-:W-:Y:S01]  /*1400*/  FADD R11, -R16, R11 ;  /* 0x0000000b100b7221 */ /* 0x000fe20000000100 */
[----:B------:R-:W0:Y:S01]  /*1410*/  LDS.128 R4, [R12+0x90] ;  /* 0x000090000c047984 */ /* 0x000e220000000c00 */
[----:B------:R-:W-:-:S02]  /*1420*/  FMUL R10, R10, R10 ;  /* 0x0000000a0a0a7220 */ /* 0x000fc40000400000 */
[----:B------:R-:W-:Y:S02]  /*1430*/  FSETP.GEU.AND P1, PT, R25, R8, PT ;  /* 0x000000081900720b */ /* 0x000fe40003f2e000 */
[----:B------:R-:W-:-:S04]  /*1440*/  FFMA R10, R9, R9, R10 ;  /* 0x00000009090a7223 */ /* 0x000fc8000000000a */
        /* <DEDUP_REMOVED lines=26> */
[----:B------:R-:W-:Y:S01]  /*15f0*/  FFMA R11, R10, R10, R11 ;  /* 0x0000000a0a0b7223 */ /* 0x000fe2000000000b */
[----:B------:R-:W-:Y:S01]  /*1600*/  IADD3 R10, PT, PT, R14, 0xd, RZ ;  /* 0x0000000d0e0a7810 */ /* 0x000fe20007ffe0ff */
[----:B------:R-:W-:Y:S01]  /*1610*/  FFMA R9, R9, R9, R6 ;  /* 0x0000000909097223 */ /* 0x000fe20000000006 */
[----:B------:R-:W-:-:S02]  /*1620*/  IADD3 R8, PT, PT, R7, 0xc, R26 ;  /* 0x0000000c07087810 */ /* 0x000fc40007ffe01a */
[----:B------:R-:W-:Y:S02]  /*1630*/  IADD3 R26, PT, PT, R26, 0x10, RZ ;  /* 0x000000101a1a7810 */ /* 0x000fe40007ffe0ff */
[----:B------:R-:W-:-:S04]  /*1640*/  ISETP.NE.AND P1, PT, R8, R23, !P1 ;  /* 0x000000170800720c */ /* 0x000fc80004f25270 */
[----:B------:R-:W-:Y:S02]  /*1650*/  FSEL R28, R5, R4, P1 ;  /* 0x00000004051c7208 */ /* 0x000fe40000800000 */
[----:B------:R-:W0:Y:S02]  /*1660*/  LDS.128 R4, [R12+0xb0] ;  /* 0x0000b0000c047984 */ /* 0x000e240000000c00 */
[----:B------:R-:W-:-:S04]  /*1670*/  FSETP.GEU.AND P2, PT, R9, R28, PT ;  /* 0x0000001c0900720b */ /* 0x000fc80003f4e000 */
[----:B------:R-:W-:-:S04]  /*1680*/  ISETP.NE.AND P2, PT, R10, R23, !P2 ;  /* 0x000000170a00720c */ /* 0x000fc80005745270 */
[----:B------:R-:W-:Y:S02]  /*1690*/  FSEL R9, R9, R28, P2 ;  /* 0x0000001c09097208 */ /* 0x000fe40001000000 */
[----:B------:R-:W-:-:S07]  /*16a0*/  IADD3 R28, PT, PT, R14, 0xf, RZ ;  /* 0x0000000f0e1c7810 */ /* 0x000fce0007ffe0ff */
[----:B------:R-:W-:Y:S02]  /*16b0*/  @!P2 SEL R10, R8, R25, P1 ;  /* 0x00000019080aa207 */ /* 0x000fe40000800000 */
[----:B------:R-:W-:Y:S01]  /*16c0*/  ISETP.GE.AND P1, PT, R26, R15, PT ;  /* 0x0000000f1a00720c */ /* 0x000fe20003f26270 */
[C---:B0-----:R-:W-:Y:S01]  /*16d0*/  FADD R4, -R16.reuse, R4 ;  /* 0x0000000410047221 */ /* 0x041fe20000000100 */
[----:B------:R-:W-:-:S03]  /*16e0*/  FADD R7, -R16, R7 ;  /* 0x0000000710077221 */ /* 0x000fc60000000100 */
[----:B------:R-:W-:Y:S01]  /*16f0*/  FFMA R4, R4, R4, R11 ;  /* 0x0000000404047223 */ /* 0x000fe2000000000b */
[----:B------:R-:W-:Y:S01]  /*1700*/  FADD R11, -R3, R6 ;  /* 0x00000006030b7221 */ /* 0x000fe20000000100 */
[----:B------:R-:W-:Y:S01]  /*1710*/  FADD R6, -R2, R5 ;  /* 0x0000000502067221 */ /* 0x000fe20000000100 */
[----:B------:R-:W-:Y:S02]  /*1720*/  IADD3 R5, PT, PT, R14, 0xe, RZ ;  /* 0x0000000e0e057810 */ /* 0x000fe40007ffe0ff */
[----:B------:R-:W-:Y:S01]  /*1730*/  FMUL R11, R11, R11 ;  /* 0x0000000b0b0b7220 */ /* 0x000fe20000400000 */
[----:B------:R-:W-:-:S03]  /*1740*/  FSETP.GEU.AND P3, PT, R4, R9, PT ;  /* 0x000000090400720b */ /* 0x000fc60003f6e000 */
[----:B------:R-:W-:Y:S01]  /*1750*/  FFMA R6, R6, R6, R11 ;  /* 0x0000000606067223 */ /* 0x000fe2000000000b */
[----:B------:R-:W-:-:S03]  /*1760*/  ISETP.NE.AND P3, PT, R5, R23, !P3 ;  /* 0x000000170500720c */ /* 0x000fc60005f65270 */
[----:B------:R-:W-:Y:S01]  /*1770*/  FFMA R7, R7, R7, R6 ;  /* 0x0000000707077223 */ /* 0x000fe20000000006 */
[----:B------:R-:W-:-:S04]  /*1780*/  FSEL R4, R4, R9, P3 ;  /* 0x0000000904047208 */ /* 0x000fc80001800000 */
[----:B------:R-:W-:-:S04]  /*1790*/  FSETP.GEU.AND P6, PT, R7, R4, PT ;  /* 0x000000040700720b */ /* 0x000fc80003fce000 */
[----:B------:R-:W-:-:S04]  /*17a0*/  ISETP.NE.AND P6, PT, R28, R23, !P6 ;  /* 0x000000171c00720c */ /* 0x000fc800077c5270 */
[----:B------:R-:W-:-:S09]  /*17b0*/  FSEL R25, R7, R4, P6 ;  /* 0x0000000407197208 */ /* 0x000fd20003000000 */
[----:B------:R-:W-:Y:S01]  /*17c0*/  @!P6 SEL R28, R5, R10, P3 ;  /* 0x0000000a051ce207 */ /* 0x000fe20001800000 */
[----:B------:R-:W-:Y:S06]  /*17d0*/  @!P1 BRA `(.L_x_30) ;  /* 0xfffffff400149947 */ /* 0x000fec000383ffff */
.L_x_29:
[----:B------:R-:W-:-:S04]  /*17e0*/  IADD3 R4, PT, PT, R19, -R26, RZ ;  /* 0x8000001a13047210 */ /* 0x000fc80007ffe0ff */
[----:B------:R-:W-:-:S13]  /*17f0*/  ISETP.GT.AND P1, PT, R4, 0x4, PT ;  /* 0x000000040400780c */ /* 0x000fda0003f24270 */
[----:B------:R-:W-:Y:S05]  /*1800*/  @!P1 BRA `(.L_x_31) ;  /* 0x0000000400849947 */ /* 0x000fea0003800000 */
[----:B------:R-:W0:Y:S01]  /*1810*/  S2R R5, SR_CgaCtaId ;  /* 0x0000000000057919 */ /* 0x000e220000008800 */
[----:B------:R-:W-:Y:S02]  /*1820*/  MOV R4, 0x400 ;  /* 0x0000040000047802 */ /* 0x000fe40000000f00 */
[----:B------:R-:W-:Y:S02]  /*1830*/  IADD3 R29, PT, PT, R26, UR5, RZ ;  /* 0x000000051a1d7c10 */ /* 0x000fe4000fffe0ff */
[----:B0-----:R-:W-:-:S05]  /*1840*/  LEA R5, R5, R4, 0x18 ;  /* 0x0000000405057211 */ /* 0x001fca00078ec0ff */
        /* <DEDUP_REMOVED lines=18> */
[----:B--2---:R-:W-:Y:S01]  /*1970*/  FADD R12, -R16, R12 ;  /* 0x0000000c100c7221 */ /* 0x004fe20000000100 */
[----:B------:R-:W-:Y:S01]  /*1980*/  FFMA R11, R10, R10, R11 ;  /* 0x0000000a0a0b7223 */ /* 0x000fe2000000000b */
[----:B------:R-:W-:Y:S01]  /*1990*/  FADD R14, -R3, R14 ;  /* 0x0000000e030e7221 */ /* 0x000fe20000000100 */
[----:B------:R-:W-:Y:S01]  /*19a0*/  FSETP.GEU.AND P2, PT, R4, R25, PT ;  /* 0x000000190400720b */ /* 0x000fe20003f4e000 */
[----:B------:R-:W-:Y:S01]  /*19b0*/  FFMA R5, R9, R9, R8 ;  /* 0x0000000909057223 */ /* 0x000fe20000000008 */
[----:B------:R-:W-:Y:S01]  /*19c0*/  FFMA R8, R12, R12, R11 ;  /* 0x0000000c0c087223 */ /* 0x000fe2000000000b */
[----:B------:R-:W-:Y:S01]  /*19d0*/  FADD R13, -R2, R13 ;  /* 0x0000000d020d7221 */ /* 0x000fe20000000100 */
[C---:B------:R-:W-:Y:S01]  /*19e0*/  ISETP.NE.AND P2, PT, R29.reuse, R23, !P2 ;  /* 0x000000171d00720c */ /* 0x040fe20005745270 */
[----:B------:R-:W-:Y:S01]  /*19f0*/  FMUL R14, R14, R14 ;  /* 0x0000000e0e0e7220 */ /* 0x000fe20000400000 */
[----:B------:R-:W-:Y:S01]  /*1a00*/  IADD3 R12, PT, PT, R29, 0x2, RZ ;  /* 0x000000021d0c7810 */ /* 0x000fe20007ffe0ff */
[----:B------:R-:W-:Y:S01]  /*1a10*/  FADD R15, -R16, R15 ;  /* 0x0000000f100f7221 */ /* 0x000fe20000000100 */
[----:B------:R-:W-:Y:S01]  /*1a20*/  FSEL R4, R4, R25, P2 ;  /* 0x0000001904047208 */ /* 0x000fe20001000000 */
[----:B------:R-:W-:Y:S01]  /*1a30*/  FFMA R10, R13, R13, R14 ;  /* 0x0000000d0d0a7223 */ /* 0x000fe2000000000e */
[----:B------:R-:W-:-:S02]  /*1a40*/  IADD3 R25, PT, PT, R29, 0x1, RZ ;  /* 0x000000011d197810 */ /* 0x000fc40007ffe0ff */
[----:B------:R-:W-:Y:S01]  /*1a50*/  FSETP.GEU.AND P3, PT, R5, R4, PT ;  /* 0x000000040500720b */ /* 0x000fe20003f6e000 */
[----:B------:R-:W-:Y:S01]  /*1a60*/  FFMA R10, R15, R15, R10 ;  /* 0x0000000f0f0a7223 */ /* 0x000fe2000000000a */
[----:B------:R-:W-:Y:S02]  /*1a70*/  IADD3 R14, PT, PT, R29, 0x3, RZ ;  /* 0x000000031d0e7810 */ /* 0x000fe40007ffe0ff */
[----:B------:R-:W-:-:S04]  /*1a80*/  ISETP.NE.AND P3, PT, R25, R23, !P3 ;  /* 0x000000171900720c */ /* 0x000fc80005f65270 */
[----:B------:R-:W-:Y:S02]  /*1a90*/  FSEL R9, R5, R4, P3 ;  /* 0x0000000405097208 */ /* 0x000fe40001800000 */
[----:B------:R-:W0:Y:S02]  /*1aa0*/  LDS.128 R4, [R27+0x30] ;  /* 0x000030001b047984 */ /* 0x000e240000000c00 */
[----:B------:R-:W-:-:S04]  /*1ab0*/  FSETP.GEU.AND P0, PT, R8, R9, PT ;  /* 0x000000090800720b */ /* 0x000fc80003f0e000 */
[----:B------:R-:W-:Y:S02]  /*1ac0*/  ISETP.NE.AND P0, PT, R12, R23, !P0 ;  /* 0x000000170c00720c */ /* 0x000fe40004705270 */
[----:B------:R-:W-:Y:S02]  /*1ad0*/  @!P3 SEL R25, R29, R28, P2 ;  /* 0x0000001c1d19b207 */ /* 0x000fe40001000000 */
[----:B------:R-:W-:-:S04]  /*1ae0*/  FSEL R9, R8, R9, P0 ;  /* 0x0000000908097208 */ /* 0x000fc80000000000 */
[----:B------:R-:W-:-:S04]  /*1af0*/  FSETP.GEU.AND P6, PT, R10, R9, PT ;  /* 0x000000090a00720b */ /* 0x000fc80003fce000 */
[----:B------:R-:W-:-:S13]  /*1b00*/  ISETP.NE.AND P6, PT, R14, R23, !P6 ;  /* 0x000000170e00720c */ /* 0x000fda00077c5270 */
[----:B------:R-:W-:Y:S02]  /*1b10*/  @!P6 SEL R14, R12, R25, P0 ;  /* 0x000000190c0ee207 */ /* 0x000fe40000000000 */
[----:B------:R-:W-:Y:S01]  /*1b20*/  PLOP3.LUT P0, PT, PT, PT, PT, 0x8, 0x80 ;  /* 0x000000000080781c */ /* 0x000fe20003f0e170 */
[----:B0-----:R-:W-:Y:S01]  /*1b30*/  FADD R5, -R3, R5 ;  /* 0x0000000503057221 */ /* 0x001fe20000000100 */
[----:B------:R-:W-:Y:S01]  /*1b40*/  FADD R4, -R2, R4 ;  /* 0x0000000402047221 */ /* 0x000fe20000000100 */
[----:B------:R-:W-:Y:S01]  /*1b50*/  FADD R6, -R16, R6 ;  /* 0x0000000610067221 */ /* 0x000fe20000000100 */
[----:B------:R-:W-:Y:S01]  /*1b60*/  FADD R7, -R2, R7 ;  /* 0x0000000702077221 */ /* 0x000fe20000000100 */
[----:B------:R-:W-:-:S04]  /*1b70*/  FMUL R5, R5, R5 ;  /* 0x0000000505057220 */ /* 0x000fc80000400000 */
[----:B------:R-:W-:-:S04]  /*1b80*/  FFMA R5, R4, R4, R5 ;  /* 0x0000000404057223 */ /* 0x000fc80000000005 */
[----:B------:R-:W-:Y:S01]  /*1b90*/  FFMA R4, R6, R6, R5 ;  /* 0x0000000606047223 */ /* 0x000fe20000000005 */
[----:B------:R-:W-:Y:S02]  /*1ba0*/  FSEL R5, R10, R9, P6 ;  /* 0x000000090a057208 */ /* 0x000fe40003000000 */
[----:B------:R-:W0:Y:S02]  /*1bb0*/  LDS.128 R8, [R27+0x40] ;  /* 0x000040001b087984 */ /* 0x000e240000000c00 */
[----:B------:R-:W-:Y:S01]  /*1bc0*/  FSETP.GEU.AND P1, PT, R4, R5, PT ;  /* 0x000000050400720b */ /* 0x000fe20003f2e000 */
[C---:B0-----:R-:W-:Y:S01]  /*1bd0*/  FADD R8, -R3.reuse, R8 ;  /* 0x0000000803087221 */ /* 0x041fe20000000100 */
[----:B------:R-:W-:Y:S01]  /*1be0*/  FADD R9, -R16, R9 ;  /* 0x0000000910097221 */ /* 0x000fe20000000100 */
[----:B------:R-:W-:Y:S01]  /*1bf0*/  FADD R11, -R3, R11 ;  /* 0x0000000b030b7221 */ /* 0x000fe20000000100 */
[----:B------:R-:W-:Y:S01]  /*1c00*/  FADD R10, -R2, R10 ;  /* 0x0000000a020a7221 */ /* 0x000fe20000000100 */
[----:B------:R-:W-:-:S02]  /*1c10*/  FMUL R8, R8, R8 ;  /* 0x0000000808087220 */ /* 0x000fc40000400000 */
[----:B------:R-:W-:Y:S02]  /*1c20*/  FMUL R11, R11, R11 ;  /* 0x0000000b0b0b7220 */ /* 0x000fe40000400000 */
[----:B------:R-:W-:Y:S01]  /*1c30*/  FFMA R6, R7, R7, R8 ;  /* 0x0000000707067223 */ /* 0x000fe20000000008 */
[----:B------:R-:W-:Y:S01]  /*1c40*/  MOV R7, UR5 ;  /* 0x0000000500077c02 */ /* 0x000fe20008000f00 */
[----:B------:R-:W-:Y:S01]  /*1c50*/  FFMA R11, R10, R10, R11 ;  /* 0x0000000a0a0b7223 */ /* 0x000fe2000000000b */
[----:B------:R-:W-:Y:S01]  /*1c60*/  IADD3 R10, PT, PT, R29, 0x5, RZ ;  /* 0x000000051d0a7810 */ /* 0x000fe20007ffe0ff */
[----:B------:R-:W-:Y:S01]  /*1c70*/  FFMA R9, R9, R9, R6 ;  /* 0x0000000909097223 */ /* 0x000fe20000000006 */
[----:B------:R-:W-:Y:S02]  /*1c80*/  IADD3 R8, PT, PT, R7, 0x4, R26 ;  /* 0x0000000407087810 */ /* 0x000fe40007ffe01a */
        /* <DEDUP_REMOVED lines=8> */
[----:B------:R-:W-:Y:S01]  /*1d10*/  @!P2 SEL R10, R8, R14, P1 ;  /* 0x0000000e080aa207 */ /* 0x000fe20000800000 */
        /* <DEDUP_REMOVED lines=15> */
[----:B------:R-:W-:-:S07]  /*1e10*/  @!P6 SEL R28, R5, R10, P3 ;  /* 0x0000000a051ce207 */ /* 0x000fce0001800000 */
.L_x_31:
[----:B------:R-:W-:-:S13]  /*1e20*/  ISETP.LT.OR P0, PT, R26, R19, P0 ;  /* 0x000000131a00720c */ /* 0x000fda0000701670 */
[----:B------:R-:W-:Y:S05]  /*1e30*/  @!P0 BRA `(.L_x_28) ;  /* 0x0000000000c48947 */ /* 0x000fea0003800000 */
[----:B------:R-:W0:Y:S01]  /*1e40*/  S2R R5, SR_CgaCtaId ;  /* 0x0000000000057919 */ /* 0x000e220000008800 */
[----:B------:R-:W-:-:S04]  /*1e50*/  MOV R4, 0x400 ;  /* 0x0000040000047802 */ /* 0x000fc80000000f00 */
[----:B0-----:R-:W-:-:S05]  /*1e60*/  LEA R5, R5, R4, 0x18 ;  /* 0x0000000405057211 */ /* 0x001fca00078ec0ff */
[C---:B------:R-:W-:Y:S01]  /*1e70*/  IMAD R27, R26.reuse, 0xc, R5 ;  /* 0x0000000c1a1b7824 */ /* 0x040fe200078e0205 */
[----:B------:R-:W-:-:S04]  /*1e80*/  IADD3 R26, PT, PT, R26, UR5, RZ ;  /* 0x000000051a1a7c10 */ /* 0x000fc8000fffe0ff */
        /* <DEDUP_REMOVED lines=24> */
[----:B------:R-:W-:Y:S01]  /*2010*/  ISETP.NE.AND P0, PT, R26, R23, !P0 ;  /* 0x000000171a00720c */ /* 0x000fe20004705270 */
[----:B------:R-:W-:Y:S01]  /*2020*/  FMUL R14, R14, R14 ;  /* 0x0000000e0e0e7220 */ /* 0x000fe20000400000 */
[----:B------:R-:W-:-:S02]  /*2030*/  FADD R15, -R16, R15 ;  /* 0x0000000f100f7221 */ /* 0x000fc40000000100 */
[----:B------:R-:W-:Y:S01]  /*2040*/  FSEL R6, R4, R25, P0 ;  /* 0x0000001904067208 */ /* 0x000fe20000000000 */
[----:B------:R-:W-:Y:S01]  /*2050*/  FFMA R14, R13, R13, R14 ;  /* 0x0000000d0d0e7223 */ /* 0x000fe2000000000e */
[----:B------:R-:W-:Y:S02]  /*2060*/  IADD3 R4, PT, PT, R26, 0x1, RZ ;  /* 0x000000011a047810 */ /* 0x000fe40007ffe0ff */
[----:B------:R-:W-:Y:S01]  /*2070*/  FSETP.GEU.AND P1, PT, R5, R6, PT ;  /* 0x000000060500720b */ /* 0x000fe20003f2e000 */
[----:B------:R-:W-:-:S03]  /*2080*/  FFMA R14, R15, R15, R14 ;  /* 0x0000000f0f0e7223 */ /* 0x000fc6000000000e */
[----:B------:R-:W-:-:S04]  /*2090*/  ISETP.NE.AND P1, PT, R4, R23, !P1 ;  /* 0x000000170400720c */ /* 0x000fc80004f25270 */
[----:B------:R-:W-:Y:S02]  /*20a0*/  FSEL R5, R5, R6, P1 ;  /* 0x0000000605057208 */ /* 0x000fe40000800000 */
[----:B------:R-:W-:Y:S02]  /*20b0*/  IADD3 R6, PT, PT, R26, 0x2, RZ ;  /* 0x000000021a067810 */ /* 0x000fe40007ffe0ff */
[----:B------:R-:W-:-:S04]  /*20c0*/  FSETP.GEU.AND P2, PT, R12, R5, PT ;  /* 0x000000050c00720b */ /* 0x000fc80003f4e000 */
[----:B------:R-:W-:Y:S02]  /*20d0*/  ISETP.NE.AND P2, PT, R6, R23, !P2 ;  /* 0x000000170600720c */ /* 0x000fe40005745270 */
[----:B------:R-:W-:Y:S02]  /*20e0*/  @!P1 SEL R4, R26, R28, P0 ;  /* 0x0000001c1a049207 */ /* 0x000fe40000000000 */
[----:B------:R-:W-:Y:S02]  /*20f0*/  FSEL R5, R12, R5, P2 ;  /* 0x000000050c057208 */ /* 0x000fe40001000000 */
[----:B------:R-:W-:Y:S02]  /*2100*/  IADD3 R28, PT, PT, R26, 0x3, RZ ;  /* 0x000000031a1c7810 */ /* 0x000fe40007ffe0ff */
[----:B------:R-:W-:-:S04]  /*2110*/  FSETP.GEU.AND P0, PT, R14, R5, PT ;  /* 0x000000050e00720b */ /* 0x000fc80003f0e000 */
[----:B------:R-:W-:-:S04]  /*2120*/  ISETP.NE.AND P0, PT, R28, R23, !P0 ;  /* 0x000000171c00720c */ /* 0x000fc80004705270 */
[----:B------:R-:W-:-:S09]  /*2130*/  FSEL R25, R14, R5, P0 ;  /* 0x000000050e197208 */ /* 0x000fd20000000000 */
[----:B------:R-:W-:-:S07]  /*2140*/  @!P0 SEL R28, R6, R4, P2 ;  /* 0x00000004061c8207 */ /* 0x000fce0001000000 */
.L_x_28:
[----:B------:R-:W-:-:S09]  /*2150*/  UISETP.NE.AND UP0, UPT, UR12, URZ, UPT ;  /* 0x000000ff0c00728c */ /* 0x000fd2000bf05270 */
[----:B------:R-:W-:Y:S05]  /*2160*/  BRA.U !UP0, `(.L_x_32) ;  /* 0x0000000508ec7547 */ /* 0x000fea000b800000 */
[----:B------:R-:W-:Y:S02]  /*2170*/  LOP3.LUT P6, RZ, R20, 0x3, RZ, 0xc0, !PT ;  /* 0x0000000314ff7812 */ /* 0x000fe400078cc0ff */
[----:B------:R-:W-:Y:S01]  /*2180*/  MOV R27, R19 ;  /* 0x00000013001b7202 */ /* 0x000fe20000000f00 */
[----:B------:R-:W-:Y:S10]  /*2190*/  @P5 BRA `(.L_x_33) ;  /* 0x0000000400045947 */ /* 0x000ff40003800000 */
[----:B------:R-:W0:Y:S01]  /*21a0*/  S2R R7, SR_CgaCtaId ;  /* 0x0000000000077919 */ /* 0x000e220000008800 */
[----:B------:R-:W-:Y:S01]  /*21b0*/  MOV R4, 0x400 ;  /* 0x0000040000047802 */ /* 0x000fe20000000f00 */
[----:B------:R-:W-:Y:S01]  /*21c0*/  HFMA2 R5, -RZ, RZ, 0, 0 ;  /* 0x00000000ff057431 */ /* 0x000fe200000001ff */
[----:B------:R-:W-:Y:S02]  /*21d0*/  MOV R27, R19 ;  /* 0x00000013001b7202 */ /* 0x000fe40000000f00 */
[----:B0-----:R-:W-:-:S07]  /*21e0*/  LEA R4, R7, R4, 0x18 ;  /* 0x0000000407047211 */ /* 0x001fce00078ec0ff */
.L_x_34:
[C---:B------:R-:W-:Y:S01]  /*21f0*/  IMAD R12, R27.reuse, 0xc, R4 ;  /* 0x0000000c1b0c7824 */ /* 0x040fe200078e0204 */
[----:B------:R-:W-:Y:S02]  /*2200*/  IADD3 R10, PT, PT, R27, UR5, RZ ;  /* 0x000000051b0a7c10 */ /* 0x000fe4000fffe0ff */
[----:B------:R-:W-:Y:S02]  /*2210*/  IADD3 R5, PT, PT, R5, 0x4, RZ ;  /* 0x0000000405057810 */ /* 0x000fe40007ffe0ff */
[----:B------:R-:W0:Y:S01]  /*2220*/  LDS R6, [R12+0x4] ;  /* 0x000004000c067984 */ /* 0x000e220000000800 */
[----:B------:R-:W-:-:S03]  /*2230*/  IADD3 R27, PT, PT, R10, 0x3, RZ ;  /* 0x000000030a1b7810 */ /* 0x000fc60007ffe0ff */
[----:B------:R-:W1:Y:S04]  /*2240*/  LDS R9, [R12] ;  /* 0x000000000c097984 */ /* 0x000e680000000800 */
[----:B------:R-:W2:Y:S04]  /*2250*/  LDS R13, [R12+0x8] ;  /* 0x000008000c0d7984 */ /* 0x000ea80000000800 */
[----:B------:R-:W3:Y:S04]  /*2260*/  LDS R8, [R12+0x10] ;  /* 0x000010000c087984 */ /* 0x000ee80000000800 */
[----:B------:R-:W4:Y:S04]  /*2270*/  LDS R11, [R12+0xc] ;  /* 0x00000c000c0b7984 */ /* 0x000f280000000800 */
[----:B------:R-:W4:Y:S04]  /*2280*/  LDS R7, [R12+0x14] ;  /* 0x000014000c077984 */ /* 0x000f280000000800 */
[----:B------:R-:W4:Y:S01]  /*2290*/  LDS R15, [R12+0x2c] ;  /* 0x00002c000c0f7984 */ /* 0x000f220000000800 */
[----:B0----5:R-:W-:-:S04]  /*22a0*/  FADD R6, -R3, R6 ;  /* 0x0000000603067221 */ /* 0x021fc80000000100 */
[----:B------:R-:W-:Y:S01]  /*22b0*/  FMUL R6, R6, R6 ;  /* 0x0000000606067220 */ /* 0x000fe20000400000 */
[----:B-1----:R-:W-:Y:S01]  /*22c0*/  FADD R9, -R2, R9 ;  /* 0x0000000902097221 */ /* 0x002fe20000000100 */
[----:B--2---:R-:W-:-:S03]  /*22d0*/  FADD R13, -R16, R13 ;  /* 0x0000000d100d7221 */ /* 0x004fc60000000100 */
[----:B------:R-:W-:Y:S02]  /*22e0*/  FFMA R14, R9, R9, R6 ;  /* 0x00000009090e7223 */ /* 0x000fe40000000006 */
[----:B------:R-:W0:Y:S01]  /*22f0*/  LDS R6, [R12+0x1c] ;  /* 0x00001c000c067984 */ /* 0x000e220000000800 */
[----:B---3--:R-:W-:Y:S01]  /*2300*/  FADD R8, -R3, R8 ;  /* 0x0000000803087221 */ /* 0x008fe20000000100 */
[----:B------:R-:W-:Y:S02]  /*2310*/  FFMA R14, R13, R13, R14 ;  /* 0x0000000d0d0e7223 */ /* 0x000fe4000000000e */
[----:B------:R-:W1:Y:S01]  /*2320*/  LDS R9, [R12+0x18] ;  /* 0x000018000c097984 */ /* 0x000e620000000800 */
[----:B----4-:R-:W-:Y:S01]  /*2330*/  FADD R11, -R2, R11 ;  /* 0x0000000b020b7221 */ /* 0x010fe20000000100 */
[----:B------:R-:W-:Y:S01]  /*2340*/  FMUL R26, R8, R8 ;  /* 0x00000008081a7220 */ /* 0x000fe20000400000 */
[----:B------:R-:W-:Y:S01]  /*2350*/  FSETP.GEU.AND P1, PT, R14, R25, PT ;  /* 0x000000190e00720b */ /* 0x000fe20003f2e000 */
[----:B------:R-:W2:Y:S01]  /*2360*/  LDS R13, [R12+0x20] ;  /* 0x000020000c0d7984 */ /* 0x000ea20000000800 */
[----:B------:R-:W-:Y:S01]  /*2370*/  FADD R7, -R16, R7 ;  /* 0x0000000710077221 */ /* 0x000fe20000000100 */
[----:B------:R-:W-:Y:S01]  /*2380*/  FFMA R26, R11, R11, R26 ;  /* 0x0000000b0b1a7223 */ /* 0x000fe2000000001a */
[----:B------:R-:W-:Y:S01]  /*2390*/  ISETP.NE.AND P1, PT, R10, R23, !P1 ;  /* 0x000000170a00720c */ /* 0x000fe20004f25270 */
[----:B------:R-:W3:Y:S01]  /*23a0*/  LDS R8, [R12+0x28] ;  /* 0x000028000c087984 */ /* 0x000ee20000000800 */
[----:B------:R-:W-:Y:S01]  /*23b0*/  FADD R15, -R16, R15 ;  /* 0x0000000f100f7221 */ /* 0x000fe20000000100 */
[----:B------:R-:W-:Y:S01]  /*23c0*/  FFMA R7, R7, R7, R26 ;  /* 0x0000000707077223 */ /* 0x000fe2000000001a */
[----:B------:R-:W-:Y:S01]  /*23d0*/  FSEL R14, R14, R25, P1 ;  /* 0x000000190e0e7208 */ /* 0x000fe20000800000 */
[----:B------:R-:W4:Y:S03]  /*23e0*/  LDS R11, [R12+0x24] ;  /* 0x000024000c0b7984 */ /* 0x000f260000000800 */
[----:B------:R-:W-:Y:S01]  /*23f0*/  FSETP.GEU.AND P2, PT, R7, R14, PT ;  /* 0x0000000e0700720b */ /* 0x000fe20003f4e000 */
[----:B0-----:R-:W-:Y:S01]  /*2400*/  FADD R6, -R3, R6 ;  /* 0x0000000603067221 */ /* 0x001fe20000000100 */
[----:B-1----:R-:W-:-:S03]  /*2410*/  FADD R9, -R2, R9 ;  /* 0x0000000902097221 */ /* 0x002fc60000000100 */
[----:B------:R-:W-:Y:S01]  /*2420*/  FMUL R26, R6, R6 ;  /* 0x00000006061a7220 */ /* 0x000fe20000400000 */
[----:B------:R-:W-:Y:S01]  /*2430*/  IADD3 R6, PT, PT, R10, 0x1, RZ ;  /* 0x000000010a067810 */ /* 0x000fe20007ffe0ff */
[----:B--2---:R-:W-:Y:S02]  /*2440*/  FADD R13, -R16, R13 ;  /* 0x0000000d100d7221 */ /* 0x004fe40000000100 */
[----:B------:R-:W-:Y:S01]  /*2450*/  FFMA R26, R9, R9, R26 ;  /* 0x00000009091a7223 */ /* 0x000fe2000000001a */
[----:B------:R-:W-:Y:S01]  /*2460*/  ISETP.NE.AND P2, PT, R6, R23, !P2 ;  /* 0x000000170600720c */ /* 0x000fe20005745270 */
[----:B---3--:R-:W-:Y:S02]  /*2470*/  FADD R9, -R3, R8 ;  /* 0x0000000803097221 */ /* 0x008fe40000000100 */
[----:B------:R-:W-:Y:S01]  /*2480*/  FFMA R8, R13, R13, R26 ;  /* 0x0000000d0d087223 */ /* 0x000fe2000000001a */
[----:B------:R-:W-:Y:S01]  /*2490*/  FSEL R7, R7, R14, P2 ;  /* 0x0000000e07077208 */ /* 0x000fe20001000000 */
[----:B----4-:R-:W-:Y:S01]  /*24a0*/  FADD R11, -R2, R11 ;  /* 0x0000000b020b7221 */ /* 0x010fe20000000100 */
[----:B------:R-:W-:Y:S01]  /*24b0*/  FMUL R12, R9, R9 ;  /* 0x00000009090c7220 */ /* 0x000fe20000400000 */
[----:B------:R-:W-:-:S02]  /*24c0*/  IADD3 R9, PT, PT, R10, 0x2, RZ ;  /* 0x000000020a097810 */ /* 0x000fc40007ffe0ff */
[----:B------:R-:W-:Y:S01]  /*24d0*/  FSETP.GEU.AND P0, PT, R8, R7, PT ;  /* 0x000000070800720b */ /* 0x000fe20003f0e000 */
[----:B------:R-:W-:-:S03]  /*24e0*/  FFMA R12, R11, R11, R12 ;  /* 0x0000000b0b0c7223 */ /* 0x000fc6000000000c */
[----:B------:R-:W-:Y:S02]  /*24f0*/  @!P2 SEL R6, R10, R28, P1 ;  /* 0x0000001c0a06a207 */ /* 0x000fe40000800000 */
[----:B------:R-:W-:Y:S01]  /*2500*/  ISETP.NE.AND P0, PT, R9, R23, !P0 ;  /* 0x000000170900720c */ /* 0x000fe20004705270 */
[----:B------:R-:W-:Y:S01]  /*2510*/  FFMA R12, R15, R15, R12 ;  /* 0x0000000f0f0c7223 */ /* 0x000fe2000000000c */
[----:B------:R-:W-:Y:S02]  /*2520*/  ISETP.NE.AND P1, PT, R5, R18, PT ;  /* 0x000000120500720c */ /* 0x000fe40003f25270 */
[----:B------:R-:W-:Y:S02]  /*2530*/  FSEL R7, R8, R7, P0 ;  /* 0x0000000708077208 */ /* 0x000fe40000000000 */
[----:B------:R-:W-:Y:S02]  /*2540*/  SEL R6, R9, R6, P0 ;  /* 0x0000000609067207 */ /* 0x000fe40000000000 */
[----:B------:R-:W-:-:S04]  /*2550*/  FSETP.GEU.AND P3, PT, R12, R7, PT ;  /* 0x000000070c00720b */ /* 0x000fc80003f6e000 */
[----:B------:R-:W-:-:S04]  /*2560*/  ISETP.NE.AND P3, PT, R27, R23, !P3 ;  /* 0x000000171b00720c */ /* 0x000fc80005f65270 */
[C---:B------:R-:W-:Y:S02]  /*2570*/  SEL R28, R27.reuse, R6, P3 ;  /* 0x000000061b1c7207 */ /* 0x040fe40001800000 */
[----:B------:R-:W-:Y:S02]  /*2580*/  FSEL R25, R12, R7, P3 ;  /* 0x000000070c197208 */ /* 0x000fe40001800000 */
[----:B------:R-:W-:Y:S01]  /*2590*/  IADD3 R27, PT, PT, R27, UR11, RZ ;  /* 0x0000000b1b1b7c10 */ /* 0x000fe2000fffe0ff */
[----:B------:R-:W-:Y:S06]  /*25a0*/  @P1 BRA `(.L_x_34) ;  /* 0xfffffffc00101947 */ /* 0x000fec000383ffff */
.L_x_33:
[----:B------:R-:W-:Y:S05]  /*25b0*/  @!P6 BRA `(.L_x_32) ;  /* 0x0000000000d8e947 */ /* 0x000fea0003800000 */
[----:B------:R-:W-:Y:S01]  /*25c0*/  LOP3.LUT P2, RZ, R21, 0x1, RZ, 0xc0, !PT ;  /* 0x0000000115ff7812 */ /* 0x000fe2000784c0ff */
[----:B------:R-:W-:-:S12]  /*25d0*/  @!P4 BRA `(.L_x_35) ;  /* 0x000000000084c947 */ /* 0x000fd80003800000 */
        /* <DEDUP_REMOVED lines=9> */
[----:B------:R3:W4:Y:S01]  /*2670*/  LDS R5, [R4+0x14] ;  /* 0x0000140004057984 */ /* 0x0007220000000800 */
[----:B0----5:R-:W-:Y:S01]  /*2680*/  FADD R6, -R3, R6 ;  /* 0x0000000603067221 */ /* 0x021fe20000000100 */
[----:B-1----:R-:W-:-:S03]  /*2690*/  FADD R7, -R2, R7 ;  /* 0x0000000702077221 */ /* 0x002fc60000000100 */
[----:B------:R-:W-:Y:S01]  /*26a0*/  FMUL R6, R6, R6 ;  /* 0x0000000606067220 */ /* 0x000fe20000400000 */
[----:B--2---:R-:W-:-:S03]  /*26b0*/  FADD R9, -R16, R9 ;  /* 0x0000000910097221 */ /* 0x004fc60000000100 */
[----:B------:R-:W-:Y:S01]  /*26c0*/  FFMA R6, R7, R7, R6 ;  /* 0x0000000707067223 */ /* 0x000fe20000000006 */
[----:B------:R-:W-:Y:S01]  /*26d0*/  IADD3 R7, PT, PT, R27, UR5, RZ ;  /* 0x000000051b077c10 */ /* 0x000fe2000fffe0ff */
[----:B---3--:R-:W-:Y:S02]  /*26e0*/  FADD R8, -R3, R8 ;  /* 0x0000000803087221 */ /* 0x008fe40000000100 */
[----:B------:R-:W-:Y:S01]  /*26f0*/  FFMA R6, R9, R9, R6 ;  /* 0x0000000909067223 */ /* 0x000fe20000000006 */
[----:B------:R-:W-:Y:S01]  /*2700*/  IADD3 R4, PT, PT, R7, 0x1, RZ ;  /* 0x0000000107047810 */ /* 0x000fe20007ffe0ff */
[----:B----4-:R-:W-:Y:S01]  /*2710*/  FADD R11, -R2, R11 ;  /* 0x0000000b020b7221 */ /* 0x010fe20000000100 */
[----:B------:R-:W-:Y:S02]  /*2720*/  FMUL R8, R8, R8 ;  /* 0x0000000808087220 */ /* 0x000fe40000400000 */
[----:B------:R-:W-:Y:S01]  /*2730*/  FSETP.GEU.AND P0, PT, R6, R25, PT ;  /* 0x000000190600720b */ /* 0x000fe20003f0e000 */
[----:B------:R-:W-:Y:S01]  /*2740*/  FADD R5, -R16, R5 ;  /* 0x0000000510057221 */ /* 0x000fe20000000100 */
[----:B------:R-:W-:-:S02]  /*2750*/  FFMA R8, R11, R11, R8 ;  /* 0x0000000b0b087223 */ /* 0x000fc40000000008 */
[----:B------:R-:W-:Y:S02]  /*2760*/  ISETP.NE.AND P0, PT, R7, R23, !P0 ;  /* 0x000000170700720c */ /* 0x000fe40004705270 */
[----:B------:R-:W-:Y:S01]  /*2770*/  IADD3 R27, PT, PT, R4, UR11, RZ ;  /* 0x0000000b041b7c10 */ /* 0x000fe2000fffe0ff */
[----:B------:R-:W-:Y:S01]  /*2780*/  FFMA R8, R5, R5, R8 ;  /* 0x0000000505087223 */ /* 0x000fe20000000008 */
[----:B------:R-:W-:Y:S02]  /*2790*/  FSEL R25, R6, R25, P0 ;  /* 0x0000001906197208 */ /* 0x000fe40000000000 */
[----:B------:R-:W-:Y:S02]  /*27a0*/  SEL R28, R7, R28, P0 ;  /* 0x0000001c071c7207 */ /* 0x000fe40000000000 */
[----:B------:R-:W-:-:S04]  /*27b0*/  FSETP.GEU.AND P1, PT, R8, R25, PT ;  /* 0x000000190800720b */ /* 0x000fc80003f2e000 */
[----:B------:R-:W-:-:S04]  /*27c0*/  ISETP.NE.AND P1, PT, R4, R23, !P1 ;  /* 0x000000170400720c */ /* 0x000fc80004f25270 */
[----:B------:R-:W-:Y:S02]  /*27d0*/  FSEL R25, R8, R25, P1 ;  /* 0x0000001908197208 */ /* 0x000fe40000800000 */
[----:B------:R-:W-:-:S07]  /*27e0*/  SEL R28, R4, R28, P1 ;  /* 0x0000001c041c7207 */ /* 0x000fce0000800000 */
.L_x_35:
[----:B------:R-:W-:Y:S05]  /*27f0*/  @!P2 BRA `(.L_x_32) ;  /* 0x000000000048a947 */ /* 0x000fea0003800000 */
        /* <DEDUP_REMOVED lines=10> */
[----:B------:R-:W-:Y:S01]  /*28a0*/  IADD3 R2, PT, PT, R27, UR5, RZ ;  /* 0x000000051b027c10 */ /* 0x000fe2000fffe0ff */
[----:B--2---:R-:W-:Y:S02]  /*28b0*/  FADD R7, -R16, R7 ;  /* 0x0000000710077221 */ /* 0x004fe40000000100 */
[----:B------:R-:W-:-:S04]  /*28c0*/  FFMA R6, R5, R5, R6 ;  /* 0x0000000505067223 */ /* 0x000fc80000000006 */
[----:B------:R-:W-:-:S05]  /*28d0*/  FFMA R6, R7, R7, R6 ;  /* 0x0000000707067223 */ /* 0x000fca0000000006 */
[----:B------:R-:W-:-:S04]  /*28e0*/  FSETP.GEU.AND P0, PT, R6, R25, PT ;  /* 0x000000190600720b */ /* 0x000fc80003f0e000 */
[----:B------:R-:W-:-:S04]  /*28f0*/  ISETP.NE.AND P0, PT, R2, R23, !P0 ;  /* 0x000000170200720c */ /* 0x000fc80004705270 */
[----:B------:R-:W-:Y:S02]  /*2900*/  SEL R28, R2, R28, P0 ;  /* 0x0000001c021c7207 */ /* 0x000fe40000000000 */
[----:B------:R-:W-:-:S07]  /*2910*/  FSEL R25, R6, R25, P0 ;  /* 0x0000001906197208 */ /* 0x000fce0000000000 */
.L_x_32:
[----:B-----5:R-:W0:Y:S01]  /*2920*/  LDC.64 R2, c[0x0][0x3a0] ;  /* 0x0000e800ff027b82 */ /* 0x020e220000000a00 */
[----:B------:R-:W-:Y:S01]  /*2930*/  UISETP.NE.AND UP0, UPT, UR5, URZ, UPT ;  /* 0x000000ff0500728c */ /* 0x000fe2000bf05270 */
[----:B------:R-:W-:Y:S01]  /*2940*/  BSSY.RECONVERGENT B1, `(.L_x_36) ;  /* 0x000000a000017945 */ /* 0x000fe20003800200 */
[----:B0-----:R-:W-:-:S07]  /*2950*/  IMAD.WIDE R2, R17, 0x4, R2 ;  /* 0x0000000411027825 */ /* 0x001fce00078e0202 */
[----:B------:R-:W-:Y:S05]  /*2960*/  BRA.U !UP0, `(.L_x_37) ;  /* 0x00000001080c7547 */ /* 0x000fea000b800000 */
[----:B------:R-:W2:Y:S02]  /*2970*/  LDG.E R4, desc[UR14][R2.64] ;  /* 0x0000000e02047981 */ /* 0x000ea4000c1e1900 */
[----:B--2---:R-:W-:-:S13]  /*2980*/  FSETP.GT.AND P0, PT, R4, R25, PT ;  /* 0x000000190400720b */ /* 0x004fda0003f04000 */
[----:B------:R-:W-:Y:S05]  /*2990*/  @!P0 BRA `(.L_x_38) ;  /* 0x0000000000108947 */ /* 0x000fea0003800000 */
.L_x_37:
[----:B------:R-:W0:Y:S01]  /*29a0*/  LDC.64 R4, c[0x0][0x3a8] ;  /* 0x0000ea00ff047b82 */ /* 0x000e220000000a00 */
[----:B------:R1:W-:Y:S01]  /*29b0*/  STG.E desc[UR14][R2.64], R25 ;  /* 0x0000001902007986 */ /* 0x0003e2000c10190e */
[----:B0-----:R-:W-:-:S05]  /*29c0*/  IMAD.WIDE R4, R17, 0x4, R4 ;  /* 0x0000000411047825 */ /* 0x001fca00078e0204 */
[----:B------:R1:W-:Y:S02]  /*29d0*/  STG.E desc[UR14][R4.64], R28 ;  /* 0x0000001c04007986 */ /* 0x0003e4000c10190e */
.L_x_38:
[----:B------:R-:W-:Y:S05]  /*29e0*/  BSYNC.RECONVERGENT B1 ;  /* 0x0000000000017941 */ /* 0x000fea0003800200 */
.L_x_36:
[----:B------:R-:W-:-:S04]  /*29f0*/  IADD3 R23, PT, PT, R23, UR7, RZ ;  /* 0x0000000717177c10 */ /* 0x000fc8000fffe0ff */
[----:B------:R-:W-:-:S13]  /*2a00*/  ISETP.GE.AND P0, PT, R23, R0, PT ;  /* 0x000000001700720c */ /* 0x000fda0003f06270 */
[----:B------:R-:W-:Y:S05]  /*2a10*/  @!P0 BRA `(.L_x_39) ;  /* 0xffffffd8008c8947 */ /* 0x000fea000383ffff */
.L_x_25:
[----:B------:R-:W-:Y:S05]  /*2a20*/  BSYNC.RECONVERGENT B0 ;  /* 0x0000000000007941 */ /* 0x000fea0003800200 */
.L_x_24:
[----:B------:R-:W0:Y:S01]  /*2a30*/  LDCU UR5, c[0x0][0x390] ;  /* 0x00007200ff0577ac */ /* 0x000e220008000800 */
[----:B------:R-:W-:Y:S02]  /*2a40*/  UIADD3 UR4, UPT, UPT, UR4, 0x1, URZ ;  /* 0x0000000104047890 */ /* 0x000fe4000fffe0ff */
[----:B0-----:R-:W-:-:S03]  /*2a50*/  UISETP.GE.AND UP0, UPT, UR10, UR5, UPT ;  /* 0x000000050a00728c */ /* 0x001fc6000bf06270 */
[----:B------:R-:W-:Y:S01]  /*2a60*/  UMOV UR5, UR10 ;  /* 0x0000000a00057c82 */ /* 0x000fe20008000000 */
[----:B------:R-:W-:Y:S06]  /*2a70*/  BAR.SYNC.DEFER_BLOCKING 0x0 ;  /* 0x0000000000007b1d */ /* 0x000fec0000010000 */
[----:B------:R-:W-:Y:S05]  /*2a80*/  BRA.U !UP0, `(.L_x_40) ;  /* 0xffffffd508a07547 */ /* 0x000fea000b83ffff */
.L_x_20:
[----:B------:R-:W0:Y:S01]  /*2a90*/  LDCU UR4, c[0x0][0x370] ;  /* 0x00006e00ff0477ac */ /* 0x000e220008000800 */
[----:B------:R-:W2:Y:S01]  /*2aa0*/  LDCU UR5, c[0x0][0x380] ;  /* 0x00007000ff0577ac */ /* 0x000ea20008000800 */
[----:B0-----:R-:W-:-:S04]  /*2ab0*/  UIADD3 UR6, UPT, UPT, UR4, UR6, URZ ;  /* 0x0000000604067290 */ /* 0x001fc8000fffe0ff */
[----:B--2---:R-:W-:-:S09]  /*2ac0*/  UISETP.GE.AND UP0, UPT, UR6, UR5, UPT ;  /* 0x000000050600728c */ /* 0x004fd2000bf06270 */
[----:B------:R-:W-:Y:S05]  /*2ad0*/  BRA.U !UP0, `(.L_x_41) ;  /* 0xffffffd508787547 */ /* 0x000fea000b83ffff */
[----:B------:R-:W-:Y:S05]  /*2ae0*/  EXIT ;  /* 0x000000000000794d */ /* 0x000fea0003800000 */
.L_x_42:
        /* <DEDUP_REMOVED lines=9> */
.L_x_71:


//--------------------- .text._Z16NmDistanceKerneliiPKfiS0_PfPi --------------------------
	.section	.text._Z16NmDistanceKerneliiPKfiS0_PfPi,"ax",@progbits
	.align	128
        .global         _Z16NmDistanceKerneliiPKfiS0_PfPi
        .type           _Z16NmDistanceKerneliiPKfiS0_PfPi,@function
        .size           _Z16NmDistanceKerneliiPKfiS0_PfPi,(.L_x_72 - _Z16NmDistanceKerneliiPKfiS0_PfPi)
        .other          _Z16NmDistanceKerneliiPKfiS0_PfPi,@"STO_CUDA_ENTRY STV_DEFAULT"
_Z16NmDistanceKerneliiPKfiS0_PfPi:
.text._Z16NmDistanceKerneliiPKfiS0_PfPi:
        /* <DEDUP_REMOVED lines=12> */
.L_x_64:
[----:B------:R-:W0:Y:S02]  /*00c0*/  LDCU UR4, c[0x0][0x390] ;  /* 0x00007200ff0477ac */ /* 0x000e240008000800 */
[----:B0-----:R-:W-:-:S09]  /*00d0*/  UISETP.GE.AND UP0, UPT, UR4, 0x1, UPT ;  /* 0x000000010400788c */ /* 0x001fd2000bf06270 */
[----:B-1----:R-:W-:Y:S05]  /*00e0*/  BRA.U !UP0, `(.L_x_43) ;  /* 0x0000002508ac7547 */ /* 0x002fea000b800000 */
[----:B------:R-:W-:Y:S01]  /*00f0*/  UMOV UR4, URZ ;  /* 0x000000ff00047c82 */ /* 0x000fe20008000000 */
[----:B------:R-:W-:-:S05]  /*0100*/  UMOV UR5, URZ ;  /* 0x000000ff00057c82 */ /* 0x000fca0008000000 */
.L_x_63:
[----:B------:R-:W0:Y:S01]  /*0110*/  LDCU UR18, c[0x0][0x390] ;  /* 0x00007200ff1277ac */ /* 0x000e220008000800 */
[----:B-1----:R-:W1:Y:S01]  /*0120*/  S2R R6, SR_TID.X ;  /* 0x0000000000067919 */ /* 0x002e620000002100 */
[----:B------:R-:W-:Y:S01]  /*0130*/  BSSY.RECONVERGENT B0, `(.L_x_44) ;  /* 0x000001b000007945 */ /* 0x000fe20003800200 */
[----:B------:R-:W-:-:S04]  /*0140*/  UIADD3 UR8, UPT, UPT, UR5, 0x200, URZ ;  /* 0x0000020005087890 */ /* 0x000fc8000fffe0ff */
[----:B0-----:R-:W-:-:S04]  /*0150*/  UISETP.LT.AND UP0, UPT, UR8, UR18, UPT ;  /* 0x000000120800728c */ /* 0x001fc8000bf01270 */
[----:B------:R-:W-:-:S03]  /*0160*/  USEL UR10, UR8, UR18, UP0 ;  /* 0x00000012080a7287 */ /* 0x000fc60008000000 */
[----:B------:R-:W-:Y:S01]  /*0170*/  UMOV UR8, 0xfffffe00 ;  /* 0xfffffe0000087882 */ /* 0x000fe20000000000 */
[----:B------:R-:W-:Y:S02]  /*0180*/  UIADD3 UR17, UPT, UPT, UR10, -UR5, URZ ;  /* 0x800000050a117290 */ /* 0x000fe4000fffe0ff */
[----:B------:R-:W-:Y:S02]  /*0190*/  UIMAD UR11, UR4, UR8, 0x1 ;  /* 0x00000001040b74a4 */ /* 0x000fe4000f8e0208 */
[----:B------:R-:W-:-:S06]  /*01a0*/  UIMAD UR16, UR17, 0x3, URZ ;  /* 0x00000003111078a4 */ /* 0x000fcc000f8e02ff */
[----:B-1----:R-:W-:-:S13]  /*01b0*/  ISETP.GE.AND P0, PT, R6, UR16, PT ;  /* 0x0000001006007c0c */ /* 0x002fda000bf06270 */
[----:B------:R-:W-:Y:S05]  /*01c0*/  @P0 BRA `(.L_x_45) ;  /* 0x0000000000440947 */ /* 0x000fea0003800000 */
        /* <DEDUP_REMOVED lines=8> */
.L_x_46:
        /* <DEDUP_REMOVED lines=9> */
.L_x_45:
[----:B------:R-:W-:Y:S05]  /*02e0*/  BSYNC.RECONVERGENT B0 ;  /* 0x0000000000007941 */ /* 0x000fea0003800200 */
.L_x_44:
[----:B------:R-:W0:Y:S01]  /*02f0*/  LDCU UR8, c[0x0][0x384] ;  /* 0x00007080ff0877ac */ /* 0x000e220008000800 */
[----:B------:R-:W-:Y:S01]  /*0300*/  BSSY.RECONVERGENT B0, `(.L_x_47) ;  /* 0x0000243000007945 */ /* 0x000fe20003800200 */
[----:B------:R-:W-:Y:S02]  /*0310*/  UIADD3 UR9, UPT, UPT, UR10, UR11, URZ ;  /* 0x0000000b0a097290 */ /* 0x000fe4000fffe0ff */
[----:B------:R-:W-:-:S04]  /*0320*/  ULOP3.LUT UR12, UR10, 0x3, URZ, 0xc0, !UPT ;  /* 0x000000030a0c7892 */ /* 0x000fc8000f8ec0ff */
[----:B------:R-:W-:Y:S01]  /*0330*/  UIADD3 UR16, UPT, UPT, UR9, -UR12, URZ ;  /* 0x8000000c09107290 */ /* 0x000fe2000fffe0ff */
[----:B------:R-:W-:Y:S01]  /*0340*/  BAR.SYNC.DEFER_BLOCKING 0x0 ;  /* 0x0000000000007b1d */ /* 0x000fe20000010000 */
[----:B0-----:R-:W-:Y:S02]  /*0350*/  ISETP.GE.AND P0, PT, R29, UR8, PT ;  /* 0x000000081d007c0c */ /* 0x001fe4000bf06270 */
[----:B------:R-:W-:-:S11]  /*0360*/  UIADD3 UR8, UPT, UPT, UR16, -0x2, URZ ;  /* 0xfffffffe10087890 */ /* 0x000fd6000fffe0ff */
[----:B------:R-:W-:Y:S05]  /*0370*/  @P0 BRA `(.L_x_48) ;  /* 0x0000002000ec0947 */ /* 0x000fea0003800000 */
[----:B------:R-:W-:Y:S02]  /*0380*/  MOV R27, UR16 ;  /* 0x00000010001b7c02 */ /* 0x000fe40008000f00 */
[----:B------:R-:W-:Y:S02]  /*0390*/  MOV R0, UR9 ;  /* 0x0000000900007c02 */ /* 0x000fe40008000f00 */
[----:B------:R-:W-:Y:S02]  /*03a0*/  MOV R26, UR12 ;  /* 0x0000000c001a7c02 */ /* 0x000fe40008000f00 */
[----:B------:R-:W-:Y:S02]  /*03b0*/  VIADDMNMX R27, R0, 0xffffffff, R27, !PT ;  /* 0xffffffff001b7846 */ /* 0x000fe4000780011b */
[----:B------:R-:W-:Y:S02]  /*03c0*/  MOV R24, UR8 ;  /* 0x0000000800187c02 */ /* 0x000fe40008000f00 */
[----:B------:R-:W-:-:S02]  /*03d0*/  IADD3 R26, PT, PT, R26, UR5, R27 ;  /* 0x000000051a1a7c10 */ /* 0x000fc4000fffe01b */
[----:B------:R-:W-:Y:S02]  /*03e0*/  LOP3.LUT R2, R27, 0x3, RZ, 0xc0, !PT ;  /* 0x000000031b027812 */ /* 0x000fe400078ec0ff */
[----:B------:R-:W-:Y:S02]  /*03f0*/  IADD3 R0, PT, PT, -R26, UR10, RZ ;  /* 0x0000000a1a007c10 */ /* 0x000fe4000fffe1ff */
[----:B------:R-:W-:Y:S02]  /*0400*/  LOP3.LUT R25, RZ, UR12, RZ, 0x33, !PT ;  /* 0x0000000cff197c12 */ /* 0x000fe4000f8e33ff */
[----:B------:R-:W-:Y:S02]  /*0410*/  MOV R7, UR17 ;  /* 0x0000001100077c02 */ /* 0x000fe40008000f00 */
[----:B------:R-:W-:Y:S02]  /*0420*/  LEA.HI R24, R24, 0x1, RZ, 0x1e ;  /* 0x0000000118187811 */ /* 0x000fe400078ff0ff */
[----:B------:R-:W-:-:S02]  /*0430*/  IADD3 R26, PT, PT, R26, -UR10, RZ ;  /* 0x8000000a1a1a7c10 */ /* 0x000fc4000fffe0ff */
[----:B------:R-:W-:Y:S02]  /*0440*/  ISETP.NE.AND P3, PT, R2, 0x1, PT ;  /* 0x000000010200780c */ /* 0x000fe40003f65270 */
[----:B------:R-:W-:Y:S02]  /*0450*/  ISETP.GT.U32.AND P4, PT, R0, -0x4, PT ;  /* 0xfffffffc0000780c */ /* 0x000fe40003f84070 */
[----:B------:R-:W-:Y:S02]  /*0460*/  MOV R28, R29 ;  /* 0x0000001d001c7202 */ /* 0x000fe40000000f00 */
[----:B------:R-:W-:Y:S02]  /*0470*/  IADD3 R25, PT, PT, R25, UR10, RZ ;  /* 0x0000000a19197c10 */ /* 0x000fe4000fffe0ff */
[----:B------:R-:W-:Y:S02]  /*0480*/  IADD3 R7, PT, PT, R7, -UR12, RZ ;  /* 0x8000000c07077c10 */ /* 0x000fe4000fffe0ff */
[----:B------:R-:W-:-:S02]  /*0490*/  LOP3.LUT R6, R24, 0x7ffffffc, RZ, 0xc0, !PT ;  /* 0x7ffffffc18067812 */ /* 0x000fc400078ec0ff */
[----:B------:R-:W-:-:S07]  /*04a0*/  LOP3.LUT R5, R26, 0xfffffffc, RZ, 0xc0, !PT ;  /* 0xfffffffc1a057812 */ /* 0x000fce00078ec0ff */
.L_x_62:
[----:B------:R-:W0:Y:S08]  /*04b0*/  LDC R11, c[0x0][0x384] ;  /* 0x0000e100ff0b7b82 */ /* 0x000e300000000800 */
[----:B-1----:R-:W1:Y:S01]  /*04c0*/  LDC.64 R8, c[0x0][0x388] ;  /* 0x0000e200ff087b82 */ /* 0x002e620000000a00 */
[----:B0-----:R-:W-:-:S05]  /*04d0*/  IMAD R0, R11, UR6, R28 ;  /* 0x000000060b007c24 */ /* 0x001fca000f8e021c */
[----:B------:R-:W-:-:S05]  /*04e0*/  LEA R3, R0, R0, 0x1 ;  /* 0x0000000000037211 */ /* 0x000fca00078e08ff */
[----:B-1----:R-:W-:-:S05]  /*04f0*/  IMAD.WIDE R8, R3, 0x4, R8 ;  /* 0x0000000403087825 */ /* 0x002fca00078e0208 */
[----:B------:R0:W5:Y:S04]  /*0500*/  LDG.E R2, desc[UR14][R8.64] ;  /* 0x0000000e08027981 */ /* 0x000168000c1e1900 */
[----:B------:R0:W5:Y:S04]  /*0510*/  LDG.E R3, desc[UR14][R8.64+0x4] ;  /* 0x0000040e08037981 */ /* 0x000168000c1e1900 */
[----:B------:R0:W5:Y:S01]  /*0520*/  LDG.E R4, desc[UR14][R8.64+0x8] ;  /* 0x0000080e08047981 */ /* 0x000162000c1e1900 */
[----:B------:R-:W-:Y:S02]  /*0530*/  ISETP.NE.AND P0, PT, R7, 0x200, PT ;  /* 0x000002000700780c */ /* 0x000fe40003f05270 */
[----:B------:R-:W-:-:S04]  /*0540*/  IADD3 R28, PT, PT, R28, UR7, RZ ;  /* 0x000000071c1c7c10 */ /* 0x000fc8000fffe0ff */
[----:B------:R-:W-:-:S07]  /*0550*/  ISETP.GE.AND P5, PT, R28, R11, PT ;  /* 0x0000000b1c00720c */ /* 0x000fce0003fa6270 */
[----:B0-----:R-:W-:Y:S06]  /*0560*/  @P0 BRA `(.L_x_49) ;  /* 0x0000000400680947 */ /* 0x001fec0003800000 */
[----:B------:R-:W0:Y:S01]  /*0570*/  S2R R9, SR_CgaCtaId ;  /* 0x0000000000097919 */ /* 0x000e220000008800 */
[----:B------:R-:W-:Y:S01]  /*0580*/  MOV R30, 0x400 ;  /* 0x00000400001e7802 */ /* 0x000fe20000000f00 */
[----:B------:R-:W-:Y:S01]  /*0590*/  HFMA2 R31, -RZ, RZ, 0, 0 ;  /* 0x00000000ff1f7431 */ /* 0x000fe200000001ff */
[----:B------:R-:W-:Y:S02]  /*05a0*/  CS2R R32, SRZ ;  /* 0x0000000000207805 */ /* 0x000fe4000001ff00 */
[----:B0-----:R-:W-:-:S07]  /*05b0*/  LEA R30, R9, R30, 0x18 ;  /* 0x0000001e091e7211 */ /* 0x001fce00078ec0ff */
.L_x_50:
[----:B------:R-:W-:-:S05]  /*05c0*/  IMAD R34, R33, 0xc, R30 ;  /* 0x0000000c21227824 */ /* 0x000fca00078e021e */
[----:B------:R-:W0:Y:S04]  /*05d0*/  LDS.128 R12, [R34] ;  /* 0x00000000220c7984 */ /* 0x000e280000000c00 */
[----:B------:R-:W1:Y:S04]  /*05e0*/  LDS.128 R16, [R34+0x10] ;  /* 0x0000100022107984 */ /* 0x000e680000000c00 */
[----:B------:R-:W2:Y:S01]  /*05f0*/  LDS.128 R8, [R34+0x20] ;  /* 0x0000200022087984 */ /* 0x000ea20000000c00 */
[----:B0----5:R-:W-:Y:S01]  /*0600*/  FADD R13, -R3, R13 ;  /* 0x0000000d030d7221 */ /* 0x021fe20000000100 */
[----:B------:R-:W-:Y:S01]  /*0610*/  FADD R12, -R2, R12 ;  /* 0x0000000c020c7221 */ /* 0x000fe20000000100 */
[----:B------:R-:W-:-:S02]  /*0620*/  FADD R14, -R4, R14 ;  /* 0x0000000e040e7221 */ /* 0x000fc40000000100 */
[----:B------:R-:W-:Y:S01]  /*0630*/  FMUL R13, R13, R13 ;  /* 0x0000000d0d0d7220 */ /* 0x000fe20000400000 */
[C---:B-1----:R-:W-:Y:S01]  /*0640*/  FADD R19, -R3.reuse, R19 ;  /* 0x0000001303137221 */ /* 0x042fe20000000100 */
[----:B------:R-:W-:Y:S01]  /*0650*/  FADD R18, -R2, R18 ;  /* 0x0000001202127221 */ /* 0x000fe20000000100 */
[----:B------:R-:W-:Y:S01]  /*0660*/  FADD R17, -R4, R17 ;  /* 0x0000001104117221 */ /* 0x000fe20000000100 */
[----:B------:R-:W-:Y:S01]  /*0670*/  FFMA R13, R12, R12, R13 ;  /* 0x0000000c0c0d7223 */ /* 0x000fe2000000000d */
[----:B------:R-:W-:Y:S01]  /*0680*/  FADD R12, -R3, R16 ;  /* 0x00000010030c7221 */ /* 0x000fe20000000100 */
[----:B------:R-:W-:Y:S01]  /*0690*/  FADD R16, -R2, R15 ;  /* 0x0000000f02107221 */ /* 0x000fe20000000100 */
[----:B------:R-:W-:Y:S01]  /*06a0*/  FMUL R19, R19, R19 ;  /* 0x0000001313137220 */ /* 0x000fe20000400000 */
[----:B------:R-:W-:Y:S01]  /*06b0*/  FFMA R21, R14, R14, R13 ;  /* 0x0000000e0e157223 */ /* 0x000fe2000000000d */
[----:B------:R-:W-:Y:S01]  /*06c0*/  FMUL R23, R12, R12 ;  /* 0x0000000c0c177220 */ /* 0x000fe20000400000 */
[----:B--2---:R-:W-:Y:S01]  /*06d0*/  FADD R22, -R3, R10 ;  /* 0x0000000a03167221 */ /* 0x004fe20000000100 */
[----:B------:R-:W0:Y:S01]  /*06e0*/  LDS.128 R12, [R34+0x30] ;  /* 0x00003000220c7984 */ /* 0x000e220000000c00 */
[----:B------:R-:W-:Y:S01]  /*06f0*/  FADD R10, -R2, R9 ;  /* 0x00000009020a7221 */ /* 0x000fe20000000100 */
[----:B------:R-:W-:Y:S01]  /*0700*/  FSETP.GEU.AND P0, PT, R21, R32, PT ;  /* 0x000000201500720b */ /* 0x000fe20003f0e000 */
[----:B------:R-:W-:Y:S01]  /*0710*/  FFMA R16, R16, R16, R23 ;  /* 0x0000001010107223 */ /* 0x000fe20000000017 */
[----:B------:R-:W-:Y:S01]  /*0720*/  FMUL R23, R22, R22 ;  /* 0x0000001616177220 */ /* 0x000fe20000400000 */
[----:B------:R-:W-:Y:S01]  /*0730*/  FADD R35, -R4, R8 ;  /* 0x0000000804237221 */ /* 0x000fe20000000100 */
[----:B------:R-:W-:Y:S01]  /*0740*/  ISETP.EQ.OR P0, PT, R33, RZ, !P0 ;  /* 0x000000ff2100720c */ /* 0x000fe20004702670 */
[----:B------:R-:W-:Y:S01]  /*0750*/  FFMA R20, R17, R17, R16 ;  /* 0x0000001111147223 */ /* 0x000fe20000000010 */
[----:B------:R-:W-:Y:S01]  /*0760*/  FFMA R10, R10, R10, R23 ;  /* 0x0000000a0a0a7223 */ /* 0x000fe20000000017 */
[----:B------:R-:W-:Y:S01]  /*0770*/  FADD R11, -R4, R11 ;  /* 0x0000000b040b7221 */ /* 0x000fe20000000100 */
[----:B------:R-:W-:Y:S01]  /*0780*/  FSEL R21, R21, R32, P0 ;  /* 0x0000002015157208 */ /* 0x000fe20000000000 */
[----:B------:R-:W-:-:S02]  /*0790*/  FFMA R32, R18, R18, R19 ;  /* 0x0000001212207223 */ /* 0x000fc40000000013 */
[----:B------:R-:W1:Y:S01]  /*07a0*/  LDS.128 R16, [R34+0x40] ;  /* 0x0000400022107984 */ /* 0x000e620000000c00 */
[C---:B------:R-:W-:Y:S01]  /*07b0*/  FSETP.GEU.AND P6, PT, R20.reuse, R21, PT ;  /* 0x000000151400720b */ /* 0x040fe20003fce000 */
[----:B------:R-:W-:Y:S01]  /*07c0*/  FFMA R32, R35, R35, R32 ;  /* 0x0000002323207223 */ /* 0x000fe20000000020 */
[----:B------:R-:W-:Y:S01]  /*07d0*/  FFMA R11, R11, R11, R10 ;  /* 0x0000000b0b0b7223 */ /* 0x000fe2000000000a */
[----:B------:R-:W-:Y:S02]  /*07e0*/  IADD3 R10, PT, PT, R33, UR5, RZ ;  /* 0x00000005210a7c10 */ /* 0x000fe4000fffe0ff */
[----:B------:R-:W-:Y:S02]  /*07f0*/  FSEL R9, R20, R21, !P6 ;  /* 0x0000001514097208 */ /* 0x000fe40007000000 */
[----:B------:R-:W2:Y:S01]  /*0800*/  LDS.128 R20, [R34+0x50] ;  /* 0x0000500022147984 */ /* 0x000ea20000000c00 */
[----:B------:R-:W-:Y:S02]  /*0810*/  SEL R31, R10, R31, P0 ;  /* 0x0000001f0a1f7207 */ /* 0x000fe40000000000 */
[----:B------:R-:W-:-:S02]  /*0820*/  FSETP.GEU.AND P2, PT, R32, R9, PT ;  /* 0x000000092000720b */ /* 0x000fc40003f4e000 */
[----:B------:R-:W-:Y:S02]  /*0830*/  IADD3 R33, PT, PT, R33, 0x8, RZ ;  /* 0x0000000821217810 */ /* 0x000fe40007ffe0ff */
[----:B------:R-:W-:Y:S02]  /*0840*/  FSEL R8, R32, R9, !P2 ;  /* 0x0000000920087208 */ /* 0x000fe40005000000 */
[----:B------:R-:W-:Y:S02]  /*0850*/  @!P6 IADD3 R31, PT, PT, R10, 0x1, RZ ;  /* 0x000000010a1fe810 */ /* 0x000fe40007ffe0ff */
[----:B------:R-:W-:-:S04]  /*0860*/  FSETP.GEU.AND P1, PT, R11, R8, PT ;  /* 0x000000080b00720b */ /* 0x000fc80003f2e000 */
[----:B------:R-:W-:Y:S02]  /*0870*/  FSEL R8, R11, R8, !P1 ;  /* 0x000000080b087208 */ /* 0x000fe40004800000 */
[----:B------:R-:W-:Y:S01]  /*0880*/  @!P2 IADD3 R31, PT, PT, R10, 0x2, RZ ;  /* 0x000000020a1fa810 */ /* 0x000fe20007ffe0ff */
[----:B0-----:R-:W-:Y:S01]  /*0890*/  FADD R13, -R3, R13 ;  /* 0x0000000d030d7221 */ /* 0x001fe20000000100 */
[----:B------:R-:W-:Y:S01]  /*08a0*/  FADD R12, -R2, R12 ;  /* 0x0000000c020c7221 */ /* 0x000fe20000000100 */
[----:B------:R-:W-:Y:S01]  /*08b0*/  FADD R14, -R4, R14 ;  /* 0x0000000e040e7221 */ /* 0x000fe20000000100 */
[----:B------:R-:W-:Y:S01]  /*08c0*/  FADD R15, -R2, R15 ;  /* 0x0000000f020f7221 */ /* 0x000fe20000000100 */
[----:B------:R-:W-:Y:S02]  /*08d0*/  FMUL R13, R13, R13 ;  /* 0x0000000d0d0d7220 */ /* 0x000fe40000400000 */
[----:B------:R-:W-:Y:S02]  /*08e0*/  @!P1 IADD3 R31, PT, PT, R10, 0x3, RZ ;  /* 0x000000030a1f9810 */ /* 0x000fe40007ffe0ff */
[----:B------:R-:W-:-:S04]  /*08f0*/  FFMA R13, R12, R12, R13 ;  /* 0x0000000c0c0d7223 */ /* 0x000fc8000000000d */
[----:B------:R-:W-:Y:S01]  /*0900*/  FFMA R13, R14, R14, R13 ;  /* 0x0000000e0e0d7223 */ /* 0x000fe2000000000d */
[C---:B-1----:R-:W-:Y:S01]  /*0910*/  FADD R16, -R3.reuse, R16 ;  /* 0x0000001003107221 */ /* 0x042fe20000000100 */
[----:B------:R-:W-:Y:S01]  /*0920*/  FADD R17, -R4, R17 ;  /* 0x0000001104117221 */ /* 0x000fe20000000100 */
[----:B------:R-:W-:Y:S01]  /*0930*/  FADD R19, -R3, R19 ;  /* 0x0000001303137221 */ /* 0x000fe20000000100 */
[----:B------:R-:W-:Y:S01]  /*0940*/  FADD R18, -R2, R18 ;  /* 0x0000001202127221 */ /* 0x000fe20000000100 */
[----:B------:R-:W-:Y:S01]  /*0950*/  FMUL R16, R16, R16 ;  /* 0x0000001010107220 */ /* 0x000fe20000400000 */
[-C--:B------:R-:W-:Y:S01]  /*0960*/  FSETP.GEU.AND P0, PT, R13, R8.reuse, PT ;  /* 0x000000080d00720b */ /* 0x080fe20003f0e000 */
[----:B------:R-:W-:Y:S02]  /*0970*/  FMUL R19, R19, R19 ;  /* 0x0000001313137220 */ /* 0x000fe40000400000 */
[----:B------:R-:W-:Y:S01]  /*0980*/  FFMA R16, R15, R15, R16 ;  /* 0x0000000f0f107223 */ /* 0x000fe20000000010 */
[----:B------:R-:W-:Y:S01]  /*0990*/  FSEL R8, R13, R8, !P0 ;  /* 0x000000080d087208 */ /* 0x000fe20004000000 */
[----:B------:R-:W-:Y:S01]  /*09a0*/  FFMA R19, R18, R18, R19 ;  /* 0x0000001212137223 */ /* 0x000fe20000000013 */
[----:B--2---:R-:W-:Y:S01]  /*09b0*/  FADD R20, -R4, R20 ;  /* 0x0000001404147221 */ /* 0x004fe20000000100 */
[----:B------:R-:W-:Y:S01]  /*09c0*/  FFMA R17, R17, R17, R16 ;  /* 0x0000001111117223 */ /* 0x000fe20000000010 */
[----:B------:R-:W-:Y:S01]  /*09d0*/  FADD R22, -R3, R22 ;  /* 0x0000001603167221 */ /* 0x000fe20000000100 */
[----:B------:R-:W-:Y:S01]  /*09e0*/  FADD R21, -R2, R21 ;  /* 0x0000001502157221 */ /* 0x000fe20000000100 */
[----:B------:R-:W-:Y:S01]  /*09f0*/  FFMA R19, R20, R20, R19 ;  /* 0x0000001414137223 */ /* 0x000fe20000000013 */
[----:B------:R-:W-:Y:S01]  /*0a00*/  FADD R23, -R4, R23 ;  /* 0x0000001704177221 */ /* 0x000fe20000000100 */
[----:B------:R-:W-:Y:S01]  /*0a10*/  FSETP.GEU.AND P6, PT, R17, R8, PT ;  /* 0x000000081100720b */ /* 0x000fe20003fce000 */
[----:B------:R-:W-:Y:S01]  /*0a20*/  FMUL R22, R22, R22 ;  /* 0x0000001616167220 */ /* 0x000fe20000400000 */
[----:B------:R-:W-:-:S02]  /*0a30*/  @!P0 IADD3 R31, PT, PT, R10, 0x4, RZ ;  /* 0x000000040a1f8810 */ /* 0x000fc40007ffe0ff */
[----:B------:R-:W-:Y:S01]  /*0a40*/  FSEL R8, R17, R8, !P6 ;  /* 0x0000000811087208 */ /* 0x000fe20007000000 */
[----:B------:R-:W-:Y:S01]  /*0a50*/  FFMA R22, R21, R21, R22 ;  /* 0x0000001515167223 */ /* 0x000fe20000000016 */
[----:B------:R-:W-:Y:S02]  /*0a60*/  ISETP.GE.U32.AND P0, PT, R33, 0x200, PT ;  /* 0x000002002100780c */ /* 0x000fe40003f06070 */
[----:B------:R-:W-:Y:S01]  /*0a70*/  FSETP.GEU.AND P2, PT, R19, R8, PT ;  /* 0x000000081300720b */ /* 0x000fe20003f4e000 */
[----:B------:R-:W-:-:S03]  /*0a80*/  FFMA R23, R23, R23, R22 ;  /* 0x0000001717177223 */ /* 0x000fc60000000016 */
[----:B------:R-:W-:Y:S02]  /*0a90*/  FSEL R8, R19, R8, !P2 ;  /* 0x0000000813087208 */ /* 0x000fe40005000000 */
[----:B------:R-:W-:Y:S02]  /*0aa0*/  @!P6 IADD3 R31, PT, PT, R10, 0x5, RZ ;  /* 0x000000050a1fe810 */ /* 0x000fe40007ffe0ff */
[----:B------:R-:W-:-:S04]  /*0ab0*/  FSETP.GEU.AND P1, PT, R23, R8, PT ;  /* 0x000000081700720b */ /* 0x000fc80003f2e000 */
[----:B------:R-:W-:Y:S02]  /*0ac0*/  FSEL R32, R23, R8, !P1 ;  /* 0x0000000817207208 */ /* 0x000fe40004800000 */
[----:B------:R-:W-:-:S07]  /*0ad0*/  @!P2 IADD3 R31, PT, PT, R10, 0x6, RZ ;  /* 0x000000060a1fa810 */ /* 0x000fce0007ffe0ff */
[----:B------:R-:W-:Y:S01]  /*0ae0*/  @!P1 IADD3 R31, PT, PT, R10, 0x7, RZ ;  /* 0x000000070a1f9810 */ /* 0x000fe20007ffe0ff */
[----:B------:R-:W-:Y:S06]  /*0af0*/  @!P0 BRA `(.L_x_50) ;  /* 0xfffffff800b08947 */ /* 0x000fec000383ffff */
[----:B------:R-:W-:Y:S05]  /*0b00*/  BRA `(.L_x_51) ;  /* 0x0000001000e47947 */ /* 0x000fea0003800000 */
.L_x_49:
[----:B------:R-:W-:Y:S01]  /*0b10*/  ISETP.GE.AND P0, PT, R7, 0x1, PT ;  /* 0x000000010700780c */ /* 0x000fe20003f06270 */
[----:B------:R-:W-:Y:S01]  /*0b20*/  HFMA2 R31, -RZ, RZ, 0, 0 ;  /* 0x00000000ff1f7431 */ /* 0x000fe200000001ff */
[----:B------:R-:W-:-:S11]  /*0b30*/  MOV R32, RZ ;  /* 0x000000ff00207202 */ /* 0x000fd60000000f00 */
[----:B------:R-:W-:Y:S05]  /*0b40*/  @!P0 BRA `(.L_x_51) ;  /* 0x0000001000d48947 */ /* 0x000fea0003800000 */
[----:B------:R-:W-:Y:S01]  /*0b50*/  UISETP.GE.U32.AND UP0, UPT, UR8, 0xc, UPT ;  /* 0x0000000c0800788c */ /* 0x000fe2000bf06070 */
[----:B------:R-:W-:Y:S02]  /*0b60*/  LOP3.LUT P1, RZ, R24, 0x3, RZ, 0xc0, !PT ;  /* 0x0000000318ff7812 */ /* 0x000fe4000782c0ff */
[----:B------:R-:W-:Y:S02]  /*0b70*/  CS2R R30, SRZ ;  /* 0x00000000001e7805 */ /* 0x000fe4000001ff00 */
[----:B------:R-:W-:-:S04]  /*0b80*/  MOV R32, RZ ;  /* 0x000000ff00207202 */ /* 0x000fc80000000f00 */
[----:B------:R-:W-:Y:S05]  /*0b90*/  BRA.U !UP0, `(.L_x_52) ;  /* 0x0000000908a47547 */ /* 0x000fea000b800000 */
[----:B------:R-:W0:Y:S01]  /*0ba0*/  S2R R8, SR_CgaCtaId ;  /* 0x0000000000087919 */ /* 0x000e220000008800 */
[----:B------:R-:W-:Y:S01]  /*0bb0*/  MOV R33, 0x400 ;  /* 0x0000040000217802 */ /* 0x000fe20000000f00 */
[----:B------:R-:W-:Y:S01]  /*0bc0*/  HFMA2 R30, -RZ, RZ, 0, 0 ;  /* 0x00000000ff1e7431 */ /* 0x000fe200000001ff */
[----:B------:R-:W-:Y:S02]  /*0bd0*/  MOV R32, RZ ;  /* 0x000000ff00207202 */ /* 0x000fe40000000f00 */
[----:B------:R-:W-:Y:S02]  /*0be0*/  MOV R35, RZ ;  /* 0x000000ff00237202 */ /* 0x000fe40000000f00 */
[----:B0-----:R-:W-:-:S07]  /*0bf0*/  LEA R33, R8, R33, 0x18 ;  /* 0x0000002108217211 */ /* 0x001fce00078ec0ff */
.L_x_53:
[----:B------:R-:W-:Y:S01]  /*0c00*/  IMAD R34, R30, 0xc, R33 ;  /* 0x0000000c1e227824 */ /* 0x000fe200078e0221 */
[----:B------:R-:W-:-:S04]  /*0c10*/  IADD3 R35, PT, PT, R35, 0x4, RZ ;  /* 0x0000000423237810 */ /* 0x000fc80007ffe0ff */
[----:B------:R-:W0:Y:S04]  /*0c20*/  LDS.128 R16, [R34] ;  /* 0x0000000022107984 */ /* 0x000e280000000c00 */
[----:B------:R-:W1:Y:S04]  /*0c30*/  LDS.128 R20, [R34+0x10] ;  /* 0x0000100022147984 */ /* 0x000e680000000c00 */
[----:B------:R-:W2:Y:S04]  /*0c40*/  LDS.128 R8, [R34+0x20] ;  /* 0x0000200022087984 */ /* 0x000ea80000000c00 */
[----:B------:R-:W3:Y:S01]  /*0c50*/  LDS.128 R12, [R34+0x30] ;  /* 0x00003000220c7984 */ /* 0x000ee20000000c00 */
        /* <DEDUP_REMOVED lines=19> */
[----:B------:R-:W-:Y:S01]  /*0d90*/  FADD R9, -R2, R9 ;  /* 0x0000000902097221 */ /* 0x000fe20000000100 */
[----:B------:R-:W-:Y:S01]  /*0da0*/  FMUL R10, R10, R10 ;  /* 0x0000000a0a0a7220 */ /* 0x000fe20000400000 */
[----:B------:R-:W-:Y:S01]  /*0db0*/  ISETP.EQ.OR P0, PT, R30, RZ, !P0 ;  /* 0x000000ff1e00720c */ /* 0x000fe20004702670 */
[----:B---3--:R-:W-:Y:S01]  /*0dc0*/  FADD R13, -R3, R13 ;  /* 0x0000000d030d7221 */ /* 0x008fe20000000100 */
[C---:B------:R-:W-:Y:S01]  /*0dd0*/  FADD R11, -R4.reuse, R11 ;  /* 0x0000000b040b7221 */ /* 0x040fe20000000100 */
[----:B------:R-:W-:Y:S01]  /*0de0*/  FFMA R10, R9, R9, R10 ;  /* 0x00000009090a7223 */ /* 0x000fe2000000000a */
[----:B------:R-:W-:Y:S01]  /*0df0*/  FSEL R32, R17, R32, P0 ;  /* 0x0000002011207208 */ /* 0x000fe20000000000 */
[----:B------:R-:W-:Y:S01]  /*0e00*/  FMUL R13, R13, R13 ;  /* 0x0000000d0d0d7220 */ /* 0x000fe20000400000 */
[----:B------:R-:W0:Y:S01]  /*0e10*/  LDS.128 R16, [R34+0x40] ;  /* 0x0000400022107984 */ /* 0x000e220000000c00 */
[----:B------:R-:W-:Y:S01]  /*0e20*/  FADD R14, -R4, R14 ;  /* 0x0000000e040e7221 */ /* 0x000fe20000000100 */
[----:B------:R-:W-:Y:S01]  /*0e30*/  FSETP.GEU.AND P6, PT, R21, R32, PT ;  /* 0x000000201500720b */ /* 0x000fe20003fce000 */
[----:B------:R-:W-:-:S03]  /*0e40*/  FADD R15, -R2, R15 ;  /* 0x0000000f020f7221 */ /* 0x000fc60000000100 */
[----:B------:R-:W-:Y:S01]  /*0e50*/  FSEL R32, R21, R32, !P6 ;  /* 0x0000002015207208 */ /* 0x000fe20007000000 */
[----:B------:R-:W-:Y:S01]  /*0e60*/  FFMA R21, R8, R8, R23 ;  /* 0x0000000808157223 */ /* 0x000fe20000000017 */
[----:B------:R-:W-:Y:S01]  /*0e70*/  FADD R8, -R2, R12 ;  /* 0x0000000c02087221 */ /* 0x000fe20000000100 */
[----:B------:R-:W-:-:S03]  /*0e80*/  FFMA R12, R11, R11, R10 ;  /* 0x0000000b0b0c7223 */ /* 0x000fc6000000000a */
[C---:B------:R-:W-:Y:S01]  /*0e90*/  FSETP.GEU.AND P2, PT, R21.reuse, R32, PT ;  /* 0x000000201500720b */ /* 0x040fe20003f4e000 */
[----:B------:R-:W-:Y:S02]  /*0ea0*/  FFMA R13, R8, R8, R13 ;  /* 0x00000008080d7223 */ /* 0x000fe4000000000d */
[----:B------:R-:W1:Y:S01]  /*0eb0*/  LDS.128 R8, [R34+0x50] ;  /* 0x0000500022087984 */ /* 0x000e620000000c00 */
[----:B------:R-:W-:Y:S01]  /*0ec0*/  FSEL R21, R21, R32, !P2 ;  /* 0x0000002015157208 */ /* 0x000fe20005000000 */
[----:B------:R-:W-:Y:S01]  /*0ed0*/  FFMA R13, R14, R14, R13 ;  /* 0x0000000e0e0d7223 */ /* 0x000fe2000000000d */
[C---:B------:R-:W-:Y:S02]  /*0ee0*/  IADD3 R32, PT, PT, R30.reuse, UR5, RZ ;  /* 0x000000051e207c10 */ /* 0x040fe4000fffe0ff */
[----:B------:R-:W-:Y:S02]  /*0ef0*/  IADD3 R30, PT, PT, R30, 0x10, RZ ;  /* 0x000000101e1e7810 */ /* 0x000fe40007ffe0ff */
[----:B------:R-:W-:-:S02]  /*0f00*/  SEL R31, R32, R31, P0 ;  /* 0x0000001f201f7207 */ /* 0x000fc40000000000 */
[-C--:B------:R-:W-:Y:S02]  /*0f10*/  FSETP.GEU.AND P0, PT, R12, R21.reuse, PT ;  /* 0x000000150c00720b */ /* 0x080fe40003f0e000 */
[----:B------:R-:W-:Y:S02]  /*0f20*/  @!P6 IADD3 R31, PT, PT, R32, 0x1, RZ ;  /* 0x00000001201fe810 */ /* 0x000fe40007ffe0ff */
[----:B------:R-:W-:Y:S02]  /*0f30*/  FSEL R12, R12, R21, !P0 ;  /* 0x000000150c0c7208 */ /* 0x000fe40004000000 */
[----:B------:R-:W-:Y:S02]  /*0f40*/  @!P2 IADD3 R31, PT, PT, R32, 0x2, RZ ;  /* 0x00000002201fa810 */ /* 0x000fe40007ffe0ff */
[----:B------:R-:W-:-:S04]  /*0f50*/  FSETP.GEU.AND P6, PT, R13, R12, PT ;  /* 0x0000000c0d00720b */ /* 0x000fc80003fce000 */
[----:B------:R-:W-:Y:S02]  /*0f60*/  FSEL R20, R13, R12, !P6 ;  /* 0x0000000c0d147208 */ /* 0x000fe40007000000 */
[----:B------:R-:W-:Y:S01]  /*0f70*/  @!P0 IADD3 R31, PT, PT, R32, 0x3, RZ ;  /* 0x00000003201f8810 */ /* 0x000fe20007ffe0ff */
[C---:B0-----:R-:W-:Y:S01]  /*0f80*/  FADD R16, -R3.reuse, R16 ;  /* 0x0000001003107221 */ /* 0x041fe20000000100 */
[----:B------:R-:W-:Y:S01]  /*0f90*/  FADD R19, -R3, R19 ;  /* 0x0000001303137221 */ /* 0x000fe20000000100 */
[----:B------:R-:W-:Y:S01]  /*0fa0*/  FADD R17, -R4, R17 ;  /* 0x0000001104117221 */ /* 0x000fe20000000100 */
[----:B------:R-:W-:Y:S01]  /*0fb0*/  FADD R18, -R2, R18 ;  /* 0x0000001202127221 */ /* 0x000fe20000000100 */
[----:B------:R-:W-:Y:S01]  /*0fc0*/  FMUL R16, R16, R16 ;  /* 0x0000001010107220 */ /* 0x000fe20000400000 */
[----:B------:R-:W-:Y:S01]  /*0fd0*/  FMUL R19, R19, R19 ;  /* 0x0000001313137220 */ /* 0x000fe20000400000 */
[----:B------:R-:W-:Y:S02]  /*0fe0*/  @!P6 IADD3 R31, PT, PT, R32, 0x4, RZ ;  /* 0x00000004201fe810 */ /* 0x000fe40007ffe0ff */
[----:B------:R-:W-:Y:S01]  /*0ff0*/  FFMA R16, R15, R15, R16 ;  /* 0x0000000f0f107223 */ /* 0x000fe20000000010 */
[----:B------:R-:W-:Y:S01]  /*1000*/  FFMA R23, R18, R18, R19 ;  /* 0x0000001212177223 */ /* 0x000fe20000000013 */
[----:B------:R-:W0:Y:S02]  /*1010*/  LDS.128 R12, [R34+0x70] ;  /* 0x00007000220c7984 */ /* 0x000e240000000c00 */
[----:B------:R-:W-:-:S02]  /*1020*/  FFMA R21, R17, R17, R16 ;  /* 0x0000001111157223 */ /* 0x000fc40000000010 */
[----:B------:R-:W2:Y:S01]  /*1030*/  LDS.128 R16, [R34+0x60] ;  /* 0x0000600022107984 */ /* 0x000ea20000000c00 */
[----:B-1----:R-:W-:Y:S01]  /*1040*/  FADD R8, -R4, R8 ;  /* 0x0000000804087221 */ /* 0x002fe20000000100 */
[----:B------:R-:W-:Y:S01]  /*1050*/  FADD R10, -R3, R10 ;  /* 0x0000000a030a7221 */ /* 0x000fe20000000100 */
[C---:B------:R-:W-:Y:S01]  /*1060*/  FSETP.GEU.AND P2, PT, R21.reuse, R20, PT ;  /* 0x000000141500720b */ /* 0x040fe20003f4e000 */
[----:B------:R-:W-:Y:S01]  /*1070*/  FADD R9, -R2, R9 ;  /* 0x0000000902097221 */ /* 0x000fe20000000100 */
[----:B------:R-:W-:Y:S01]  /*1080*/  FFMA R8, R8, R8, R23 ;  /* 0x0000000808087223 */ /* 0x000fe20000000017 */
[----:B------:R-:W-:Y:S01]  /*1090*/  FMUL R10, R10, R10 ;  /* 0x0000000a0a0a7220 */ /* 0x000fe20000400000 */
[----:B------:R-:W-:Y:S01]  /*10a0*/  FSEL R21, R21, R20, !P2 ;  /* 0x0000001415157208 */ /* 0x000fe20005000000 */
[----:B------:R-:W-:Y:S02]  /*10b0*/  FADD R11, -R4, R11 ;  /* 0x0000000b040b7221 */ /* 0x000fe40000000100 */
[----:B------:R-:W-:Y:S01]  /*10c0*/  FFMA R10, R9, R9, R10 ;  /* 0x00000009090a7223 */ /* 0x000fe2000000000a */
[----:B------:R-:W-:-:S03]  /*10d0*/  FSETP.GEU.AND P0, PT, R8, R21, PT ;  /* 0x000000150800720b */ /* 0x000fc60003f0e000 */
[----:B------:R-:W-:Y:S01]  /*10e0*/  FFMA R20, R11, R11, R10 ;  /* 0x0000000b0b147223 */ /* 0x000fe2000000000a */
[----:B------:R-:W-:Y:S02]  /*10f0*/  FSEL R21, R8, R21, !P0 ;  /* 0x0000001508157208 */ /* 0x000fe40004000000 */
[----:B------:R-:W1:Y:S01]  /*1100*/  LDS.128 R8, [R34+0x80] ;  /* 0x0000800022087984 */ /* 0x000e620000000c00 */
[----:B------:R-:W-:Y:S02]  /*1110*/  @!P2 IADD3 R31, PT, PT, R32, 0x5, RZ ;  /* 0x00000005201fa810 */ /* 0x000fe40007ffe0ff */
[----:B------:R-:W-:-:S04]  /*1120*/  FSETP.GEU.AND P6, PT, R20, R21, PT ;  /* 0x000000151400720b */ /* 0x000fc80003fce000 */
[----:B------:R-:W-:Y:S02]  /*1130*/  FSEL R20, R20, R21, !P6 ;  /* 0x0000001514147208 */ /* 0x000fe40007000000 */
[----:B------:R-:W-:-:S07]  /*1140*/  @!P0 IADD3 R31, PT, PT, R32, 0x6, RZ ;  /* 0x00000006201f8810 */ /* 0x000fce0007ffe0ff */
[----:B------:R-:W-:Y:S01]  /*1150*/  @!P6 IADD3 R31, PT, PT, R32, 0x7, RZ ;  /* 0x00000007201fe810 */ /* 0x000fe20007ffe0ff */
[C---:B0-----:R-:W-:Y:S01]  /*1160*/  FADD R12, -R3.reuse, R12 ;  /* 0x0000000c030c7221 */ /* 0x041fe20000000100 */
[C---:B------:R-:W-:Y:S01]  /*1170*/  FADD R15, -R3.reuse, R15 ;  /* 0x0000000f030f7221 */ /* 0x040fe20000000100 */
[C---:B------:R-:W-:Y:S01]  /*1180*/  FADD R14, -R2.reuse, R14 ;  /* 0x0000000e020e7221 */ /* 0x040fe20000000100 */
[----:B--2---:R-:W-:Y:S01]  /*1190*/  FADD R17, -R3, R17 ;  /* 0x0000001103117221 */ /* 0x004fe20000000100 */
[C---:B------:R-:W-:Y:S01]  /*11a0*/  FADD R16, -R2.reuse, R16 ;  /* 0x0000001002107221 */ /* 0x040fe20000000100 */
[----:B------:R-:W-:Y:S01]  /*11b0*/  FADD R19, -R2, R19 ;  /* 0x0000001302137221 */ /* 0x000fe20000000100 */
[----:B------:R-:W-:Y:S01]  /*11c0*/  FMUL R12, R12, R12 ;  /* 0x0000000c0c0c7220 */ /* 0x000fe20000400000 */
[----:B------:R-:W-:Y:S01]  /*11d0*/  FMUL R17, R17, R17 ;  /* 0x0000001111117220 */ /* 0x000fe20000400000 */
[----:B------:R-:W-:Y:S01]  /*11e0*/  FADD R18, -R4, R18 ;  /* 0x0000001204127221 */ /* 0x000fe20000000100 */
[----:B------:R-:W-:Y:S01]  /*11f0*/  FMUL R15, R15, R15 ;  /* 0x0000000f0f0f7220 */ /* 0x000fe20000400000 */
[----:B------:R-:W-:Y:S01]  /*1200*/  FFMA R19, R19, R19, R12 ;  /* 0x0000001313137223 */ /* 0x000fe2000000000c */
[----:B------:R-:W-:Y:S01]  /*1210*/  FFMA R17, R16, R16, R17 ;  /* 0x0000001010117223 */ /* 0x000fe20000000011 */
[----:B------:R-:W-:-:S03]  /*1220*/  FADD R12, -R4, R13 ;  /* 0x0000000d040c7221 */ /* 0x000fc60000000100 */
[----:B------:R-:W-:Y:S01]  /*1230*/  FFMA R13, R18, R18, R17 ;  /* 0x00000012120d7223 */ /* 0x000fe20000000011 */
[----:B------:R-:W-:Y:S02]  /*1240*/  FFMA R12, R12, R12, R19 ;  /* 0x0000000c0c0c7223 */ /* 0x000fe40000000013 */
[----:B------:R-:W0:Y:S02]  /*1250*/  LDS.128 R16, [R34+0x90] ;  /* 0x0000900022107984 */ /* 0x000e240000000c00 */
[-C--:B------:R-:W-:Y:S01]  /*1260*/  FSETP.GEU.AND P2, PT, R13, R20.reuse, PT ;  /* 0x000000140d00720b */ /* 0x080fe20003f4e000 */
[----:B-1----:R-:W-:Y:S01]  /*1270*/  FADD R21, -R3, R10 ;  /* 0x0000000a03157221 */ /* 0x002fe20000000100 */
[----:B------:R-:W-:Y:S01]  /*1280*/  FADD R10, -R2, R9 ;  /* 0x00000009020a7221 */ /* 0x000fe20000000100 */
[----:B------:R-:W-:Y:S01]  /*1290*/  FADD R9, -R4, R8 ;  /* 0x0000000804097221 */ /* 0x000fe20000000100 */
[----:B------:R-:W-:Y:S01]  /*12a0*/  FSEL R13, R13, R20, !P2 ;  /* 0x000000140d0d7208 */ /* 0x000fe20005000000 */
[----:B------:R-:W-:Y:S01]  /*12b0*/  FFMA R20, R14, R14, R15 ;  /* 0x0000000e0e147223 */ /* 0x000fe2000000000f */
[----:B------:R-:W-:Y:S01]  /*12c0*/  FMUL R21, R21, R21 ;  /* 0x0000001515157220 */ /* 0x000fe20000400000 */
[----:B------:R-:W-:Y:S01]  /*12d0*/  FADD R11, -R4, R11 ;  /* 0x0000000b040b7221 */ /* 0x000fe20000000100 */
[----:B------:R-:W-:Y:S01]  /*12e0*/  FSETP.GEU.AND P0, PT, R12, R13, PT ;  /* 0x0000000d0c00720b */ /* 0x000fe20003f0e000 */
[----:B------:R-:W-:Y:S01]  /*12f0*/  FFMA R9, R9, R9, R20 ;  /* 0x0000000909097223 */ /* 0x000fe20000000014 */
[----:B------:R-:W-:-:S02]  /*1300*/  FFMA R8, R10, R10, R21 ;  /* 0x0000000a0a087223 */ /* 0x000fc40000000015 */
[----:B------:R-:W-:Y:S01]  /*1310*/  FSEL R36, R12, R13, !P0 ;  /* 0x0000000d0c247208 */ /* 0x000fe20004000000 */
[----:B------:R-:W1:Y:S01]  /*1320*/  LDS.128 R20, [R34+0xb0] ;  /* 0x0000b00022147984 */ /* 0x000e620000000c00 */
[----:B------:R-:W-:Y:S01]  /*1330*/  FFMA R8, R11, R11, R8 ;  /* 0x0000000b0b087223 */ /* 0x000fe20000000008 */
[----:B------:R-:W-:Y:S02]  /*1340*/  @!P2 IADD3 R31, PT, PT, R32, 0x8, RZ ;  /* 0x00000008201fa810 */ /* 0x000fe40007ffe0ff */
[----:B------:R-:W2:Y:S01]  /*1350*/  LDS.128 R12, [R34+0xa0] ;  /* 0x0000a000220c7984 */ /* 0x000ea20000000c00 */
[----:B------:R-:W-:-:S03]  /*1360*/  FSETP.GEU.AND P6, PT, R9, R36, PT ;  /* 0x000000240900720b */ /* 0x000fc60003fce000 */
[----:B------:R-:W-:Y:S02]  /*1370*/  @!P0 IADD3 R31, PT, PT, R32, 0x9, RZ ;  /* 0x00000009201f8810 */ /* 0x000fe40007ffe0ff */
[----:B------:R-:W-:-:S04]  /*1380*/  FSEL R9, R9, R36, !P6 ;  /* 0x0000002409097208 */ /* 0x000fc80007000000 */
        /* <DEDUP_REMOVED lines=11> */
[----:B-1----:R-:W-:Y:S01]  /*1440*/  FADD R20, -R4, R20 ;  /* 0x0000001404147221 */ /* 0x002fe20000000100 */
[----:B------:R-:W-:-:S03]  /*1450*/  FADD R22, -R3, R22 ;  /* 0x0000001603167221 */ /* 0x000fc60000000100 */
[----:B------:R-:W-:Y:S01]  /*1460*/  FSETP.GEU.AND P0, PT, R17, R8, PT ;  /* 0x000000081100720b */ /* 0x000fe20003f0e000 */
[----:B------:R-:W-:Y:S01]  /*1470*/  FADD R21, -R2, R21 ;  /* 0x0000001502157221 */ /* 0x000fe20000000100 */
[C---:B--2---:R-:W-:Y:S01]  /*1480*/  FADD R12, -R3.reuse, R12 ;  /* 0x0000000c030c7221 */ /* 0x044fe20000000100 */
[----:B------:R-:W-:Y:S01]  /*1490*/  FADD R13, -R4, R13 ;  /* 0x0000000d040d7221 */ /* 0x000fe20000000100 */
[----:B------:R-:W-:Y:S01]  /*14a0*/  FADD R15, -R3, R15 ;  /* 0x0000000f030f7221 */ /* 0x000fe20000000100 */
[----:B------:R-:W-:Y:S01]  /*14b0*/  FADD R14, -R2, R14 ;  /* 0x0000000e020e7221 */ /* 0x000fe20000000100 */
[----:B------:R-:W-:Y:S01]  /*14c0*/  FMUL R12, R12, R12 ;  /* 0x0000000c0c0c7220 */ /* 0x000fe20000400000 */
[----:B------:R-:W-:Y:S01]  /*14d0*/  FSEL R8, R17, R8, !P0 ;  /* 0x0000000811087208 */ /* 0x000fe20004000000 */
[----:B------:R-:W-:Y:S01]  /*14e0*/  FMUL R15, R15, R15 ;  /* 0x0000000f0f0f7220 */ /* 0x000fe20000400000 */
[----:B------:R-:W-:Y:S01]  /*14f0*/  FMUL R22, R22, R22 ;  /* 0x0000001616167220 */ /* 0x000fe20000400000 */
[----:B------:R-:W-:Y:S01]  /*1500*/  FFMA R12, R19, R19, R12 ;  /* 0x00000013130c7223 */ /* 0x000fe2000000000c */
[----:B------:R-:W-:Y:S01]  /*1510*/  FADD R23, -R4, R23 ;  /* 0x0000001704177221 */ /* 0x000fe20000000100 */
[----:B------:R-:W-:Y:S01]  /*1520*/  FFMA R15, R14, R14, R15 ;  /* 0x0000000e0e0f7223 */ /* 0x000fe2000000000f */
[----:B------:R-:W-:Y:S01]  /*1530*/  FFMA R22, R21, R21, R22 ;  /* 0x0000001515167223 */ /* 0x000fe20000000016 */
[----:B------:R-:W-:Y:S01]  /*1540*/  FFMA R13, R13, R13, R12 ;  /* 0x0000000d0d0d7223 */ /* 0x000fe2000000000c */
[----:B------:R-:W-:Y:S01]  /*1550*/  @!P0 IADD3 R31, PT, PT, R32, 0xc, RZ ;  /* 0x0000000c201f8810 */ /* 0x000fe20007ffe0ff */
[----:B------:R-:W-:Y:S01]  /*1560*/  FFMA R15, R20, R20, R15 ;  /* 0x00000014140f7223 */ /* 0x000fe2000000000f */
[----:B------:R-:W-:-:S02]  /*1570*/  FFMA R23, R23, R23, R22 ;  /* 0x0000001717177223 */ /* 0x000fc40000000016 */
[----:B------:R-:W-:-:S04]  /*1580*/  FSETP.GEU.AND P6, PT, R13, R8, PT ;  /* 0x000000080d00720b */ /* 0x000fc80003fce000 */
[----:B------:R-:W-:-:S04]  /*1590*/  FSEL R8, R13, R8, !P6 ;  /* 0x000000080d087208 */ /* 0x000fc80007000000 */
[----:B------:R-:W-:-:S04]  /*15a0*/  FSETP.GEU.AND P2, PT, R15, R8, PT ;  /* 0x000000080f00720b */ /* 0x000fc80003f4e000 */
[----:B------:R-:W-:Y:S02]  /*15b0*/  FSEL R8, R15, R8, !P2 ;  /* 0x000000080f087208 */ /* 0x000fe40005000000 */
[----:B------:R-:W-:Y:S02]  /*15c0*/  @!P6 IADD3 R31, PT, PT, R32, 0xd, RZ ;  /* 0x0000000d201fe810 */ /* 0x000fe40007ffe0ff */
[----:B------:R-:W-:-:S05]  /*15d0*/  FSETP.GEU.AND P0, PT, R23, R8, PT ;  /* 0x000000081700720b */ /* 0x000fca0003f0e000 */
[----:B------:R-:W-:Y:S02]  /*15e0*/  @!P2 IADD3 R31, PT, PT, R32, 0xe, RZ ;  /* 0x0000000e201fa810 */ /* 0x000fe40007ffe0ff */
[----:B------:R-:W-:-:S06]  /*15f0*/  ISETP.NE.AND P2, PT, R35, R6, PT ;  /* 0x000000062300720c */ /* 0x000fcc0003f45270 */
[----:B------:R-:W-:Y:S02]  /*1600*/  @!P0 IADD3 R31, PT, PT, R32, 0xf, RZ ;  /* 0x0000000f201f8810 */ /* 0x000fe40007ffe0ff */
[----:B------:R-:W-:-:S05]  /*1610*/  FSEL R32, R23, R8, !P0 ;  /* 0x0000000817207208 */ /* 0x000fca0004000000 */
[----:B------:R-:W-:Y:S05]  /*1620*/  @P2 BRA `(.L_x_53) ;  /* 0xfffffff400742947 */ /* 0x000fea000383ffff */
.L_x_52:
[----:B------:R-:W-:Y:S05]  /*1630*/  @!P1 BRA `(.L_x_51) ;  /* 0x0000000800189947 */ /* 0x000fea0003800000 */
[C---:B------:R-:W-:Y:S02]  /*1640*/  LOP3.LUT P0, RZ, R25.reuse, 0xc, RZ, 0xc0, !PT ;  /* 0x0000000c19ff7812 */ /* 0x040fe4000780c0ff */
[----:B------:R-:W-:-:S11]  /*1650*/  LOP3.LUT P1, RZ, R25, 0x4, RZ, 0xc0, !PT ;  /* 0x0000000419ff7812 */ /* 0x000fd6000782c0ff */
[----:B------:R-:W-:Y:S05]  /*1660*/  @!P0 BRA `(.L_x_54) ;  /* 0x0000000400548947 */ /* 0x000fea0003800000 */
[----:B------:R-:W0:Y:S01]  /*1670*/  S2R R9, SR_CgaCtaId ;  /* 0x0000000000097919 */ /* 0x000e220000008800 */
[----:B------:R-:W-:-:S04]  /*1680*/  MOV R8, 0x400 ;  /* 0x0000040000087802 */ /* 0x000fc80000000f00 */
[----:B0-----:R-:W-:-:S05]  /*1690*/  LEA R9, R9, R8, 0x18 ;  /* 0x0000000809097211 */ /* 0x001fca00078ec0ff */
[----:B------:R-:W-:-:S05]  /*16a0*/  IMAD R33, R30, 0xc, R9 ;  /* 0x0000000c1e217824 */ /* 0x000fca00078e0209 */
        /* <DEDUP_REMOVED lines=26> */
[----:B------:R-:W-:Y:S01]  /*1850*/  FFMA R35, R35, R35, R34 ;  /* 0x0000002323237223 */ /* 0x000fe20000000022 */
[----:B------:R-:W-:Y:S01]  /*1860*/  FADD R11, -R4, R11 ;  /* 0x0000000b040b7221 */ /* 0x000fe20000000100 */
[----:B------:R-:W-:Y:S01]  /*1870*/  FFMA R10, R9, R9, R10 ;  /* 0x00000009090a7223 */ /* 0x000fe2000000000a */
[----:B------:R-:W-:Y:S01]  /*1880*/  FSEL R32, R13, R32, P0 ;  /* 0x000000200d207208 */ /* 0x000fe20000000000 */
[----:B---3--:R-:W-:Y:S01]  /*1890*/  FADD R17, -R3, R17 ;  /* 0x0000001103117221 */ /* 0x008fe20000000100 */
[----:B------:R-:W0:Y:S01]  /*18a0*/  LDS.128 R12, [R33+0x40] ;  /* 0x00004000210c7984 */ /* 0x000e220000000c00 */
[----:B------:R-:W-:Y:S01]  /*18b0*/  FFMA R9, R11, R11, R10 ;  /* 0x0000000b0b097223 */ /* 0x000fe2000000000a */
[-C--:B------:R-:W-:Y:S01]  /*18c0*/  FSETP.GEU.AND P6, PT, R21, R32.reuse, PT ;  /* 0x000000201500720b */ /* 0x080fe20003fce000 */
[----:B------:R-:W-:Y:S01]  /*18d0*/  FADD R16, -R2, R16 ;  /* 0x0000001002107221 */ /* 0x000fe20000000100 */
[----:B------:R-:W-:Y:S01]  /*18e0*/  IADD3 R8, PT, PT, R30, UR5, RZ ;  /* 0x000000051e087c10 */ /* 0x000fe2000fffe0ff */
[----:B------:R-:W-:Y:S01]  /*18f0*/  FMUL R17, R17, R17 ;  /* 0x0000001111117220 */ /* 0x000fe20000400000 */
[----:B------:R-:W-:Y:S01]  /*1900*/  FSEL R32, R21, R32, !P6 ;  /* 0x0000002015207208 */ /* 0x000fe20007000000 */
[----:B------:R-:W-:Y:S01]  /*1910*/  FADD R18, -R4, R18 ;  /* 0x0000001204127221 */ /* 0x000fe20000000100 */
[----:B------:R-:W1:Y:S01]  /*1920*/  LDS.128 R20, [R33+0x50] ;  /* 0x0000500021147984 */ /* 0x000e620000000c00 */
[----:B------:R-:W-:Y:S01]  /*1930*/  SEL R31, R8, R31, P0 ;  /* 0x0000001f081f7207 */ /* 0x000fe20000000000 */
[----:B------:R-:W-:Y:S01]  /*1940*/  FFMA R17, R16, R16, R17 ;  /* 0x0000001010117223 */ /* 0x000fe20000000011 */
[C---:B------:R-:W-:Y:S01]  /*1950*/  FSETP.GEU.AND P2, PT, R35.reuse, R32, PT ;  /* 0x000000202300720b */ /* 0x040fe20003f4e000 */
[----:B------:R-:W-:Y:S01]  /*1960*/  FADD R19, -R2, R19 ;  /* 0x0000001302137221 */ /* 0x000fe20000000100 */
[----:B------:R-:W-:Y:S01]  /*1970*/  IADD3 R30, PT, PT, R30, 0x8, RZ ;  /* 0x000000081e1e7810 */ /* 0x000fe20007ffe0ff */
[----:B------:R-:W-:Y:S01]  /*1980*/  FFMA R18, R18, R18, R17 ;  /* 0x0000001212127223 */ /* 0x000fe20000000011 */
[----:B------:R-:W-:-:S02]  /*1990*/  FSEL R32, R35, R32, !P2 ;  /* 0x0000002023207208 */ /* 0x000fc40005000000 */
[----:B------:R-:W-:Y:S02]  /*19a0*/  @!P6 IADD3 R31, PT, PT, R8, 0x1, RZ ;  /* 0x00000001081fe810 */ /* 0x000fe40007ffe0ff */
[----:B------:R-:W-:-:S04]  /*19b0*/  FSETP.GEU.AND P0, PT, R9, R32, PT ;  /* 0x000000200900720b */ /* 0x000fc80003f0e000 */
        /* <DEDUP_REMOVED lines=9> */
[----:B------:R-:W-:Y:S02]  /*1a50*/  FMUL R12, R12, R12 ;  /* 0x0000000c0c0c7220 */ /* 0x000fe40000400000 */
[----:B------:R-:W-:Y:S01]  /*1a60*/  @!P6 IADD3 R31, PT, PT, R8, 0x4, RZ ;  /* 0x00000004081fe810 */ /* 0x000fe20007ffe0ff */
[----:B------:R-:W-:Y:S01]  /*1a70*/  FMUL R15, R15, R15 ;  /* 0x0000000f0f0f7220 */ /* 0x000fe20000400000 */
[----:B------:R-:W-:Y:S01]  /*1a80*/  FFMA R12, R19, R19, R12 ;  /* 0x00000013130c7223 */ /* 0x000fe2000000000c */
[----:B-1----:R-:W-:-:S02]  /*1a90*/  FADD R20, -R4, R20 ;  /* 0x0000001404147221 */ /* 0x002fc40000000100 */
[----:B------:R-:W-:Y:S01]  /*1aa0*/  FFMA R15, R14, R14, R15 ;  /* 0x0000000e0e0f7223 */ /* 0x000fe2000000000f */
[----:B------:R-:W-:Y:S01]  /*1ab0*/  FADD R22, -R3, R22 ;  /* 0x0000001603167221 */ /* 0x000fe20000000100 */
[----:B------:R-:W-:Y:S01]  /*1ac0*/  FFMA R12, R13, R13, R12 ;  /* 0x0000000d0d0c7223 */ /* 0x000fe2000000000c */
[----:B------:R-:W-:Y:S01]  /*1ad0*/  FADD R21, -R2, R21 ;  /* 0x0000001502157221 */ /* 0x000fe20000000100 */
[----:B------:R-:W-:Y:S01]  /*1ae0*/  FFMA R20, R20, R20, R15 ;  /* 0x0000001414147223 */ /* 0x000fe2000000000f */
[----:B------:R-:W-:Y:S01]  /*1af0*/  FMUL R22, R22, R22 ;  /* 0x0000001616167220 */ /* 0x000fe20000400000 */
[----:B------:R-:W-:Y:S01]  /*1b00*/  FADD R23, -R4, R23 ;  /* 0x0000001704177221 */ /* 0x000fe20000000100 */
[C---:B------:R-:W-:Y:S02]  /*1b10*/  FSETP.GEU.AND P2, PT, R12.reuse, R9, PT ;  /* 0x000000090c00720b */ /* 0x040fe40003f4e000 */
[----:B------:R-:W-:Y:S02]  /*1b20*/  FFMA R22, R21, R21, R22 ;  /* 0x0000001515167223 */ /* 0x000fe40000000016 */
[----:B------:R-:W-:-:S02]  /*1b30*/  FSEL R9, R12, R9, !P2 ;  /* 0x000000090c097208 */ /* 0x000fc40005000000 */
[----:B------:R-:W-:Y:S02]  /*1b40*/  FFMA R22, R23, R23, R22 ;  /* 0x0000001717167223 */ /* 0x000fe40000000016 */
[----:B------:R-:W-:-:S04]  /*1b50*/  FSETP.GEU.AND P0, PT, R20, R9, PT ;  /* 0x000000091400720b */ /* 0x000fc80003f0e000 */
[----:B------:R-:W-:Y:S02]  /*1b60*/  FSEL R9, R20, R9, !P0 ;  /* 0x0000000914097208 */ /* 0x000fe40004000000 */
[----:B------:R-:W-:Y:S02]  /*1b70*/  @!P2 IADD3 R31, PT, PT, R8, 0x5, RZ ;  /* 0x00000005081fa810 */ /* 0x000fe40007ffe0ff */
[----:B------:R-:W-:-:S04]  /*1b80*/  FSETP.GEU.AND P6, PT, R22, R9, PT ;  /* 0x000000091600720b */ /* 0x000fc80003fce000 */
[----:B------:R-:W-:Y:S02]  /*1b90*/  FSEL R32, R22, R9, !P6 ;  /* 0x0000000916207208 */ /* 0x000fe40007000000 */
[----:B------:R-:W-:-:S07]  /*1ba0*/  @!P0 IADD3 R31, PT, PT, R8, 0x6, RZ ;  /* 0x00000006081f8810 */ /* 0x000fce0007ffe0ff */
[----:B------:R-:W-:-:S07]  /*1bb0*/  @!P6 IADD3 R31, PT, PT, R8, 0x7, RZ ;  /* 0x00000007081fe810 */ /* 0x000fce0007ffe0ff */
.L_x_54:
[----:B------:R-:W-:Y:S05]  /*1bc0*/  @P1 BRA `(.L_x_51) ;  /* 0x0000000000b41947 */ /* 0x000fea0003800000 */
[----:B------:R-:W0:Y:S01]  /*1bd0*/  S2R R9, SR_CgaCtaId ;  /* 0x0000000000097919 */ /* 0x000e220000008800 */
[----:B------:R-:W-:-:S04]  /*1be0*/  MOV R8, 0x400 ;  /* 0x0000040000087802 */ /* 0x000fc80000000f00 */
        /* <DEDUP_REMOVED lines=26> */
[----:B------:R-:W-:Y:S01]  /*1d90*/  ISETP.EQ.OR P0, PT, R30, RZ, !P0 ;  /* 0x000000ff1e00720c */ /* 0x000fe20004702670 */
[----:B------:R-:W-:Y:S01]  /*1da0*/  FMUL R18, R18, R18 ;  /* 0x0000001212127220 */ /* 0x000fe20000400000 */
[----:B------:R-:W-:Y:S01]  /*1db0*/  FADD R19, -R4, R19 ;  /* 0x0000001304137221 */ /* 0x000fe20000000100 */
[----:B------:R-:W-:-:S02]  /*1dc0*/  IADD3 R30, PT, PT, R30, UR5, RZ ;  /* 0x000000051e1e7c10 */ /* 0x000fc4000fffe0ff */
[----:B------:R-:W-:Y:S01]  /*1dd0*/  FSEL R9, R9, R32, P0 ;  /* 0x0000002009097208 */ /* 0x000fe20000000000 */
[----:B------:R-:W-:Y:S01]  /*1de0*/  FFMA R18, R17, R17, R18 ;  /* 0x0000001111127223 */ /* 0x000fe20000000012 */
[----:B------:R-:W-:Y:S02]  /*1df0*/  SEL R31, R30, R31, P0 ;  /* 0x0000001f1e1f7207 */ /* 0x000fe40000000000 */
[----:B------:R-:W-:Y:S01]  /*1e00*/  FSETP.GEU.AND P1, PT, R12, R9, PT ;  /* 0x000000090c00720b */ /* 0x000fe20003f2e000 */
[----:B------:R-:W-:-:S03]  /*1e10*/  FFMA R18, R19, R19, R18 ;  /* 0x0000001313127223 */ /* 0x000fc60000000012 */
[----:B------:R-:W-:-:S04]  /*1e20*/  FSEL R9, R12, R9, !P1 ;  /* 0x000000090c097208 */ /* 0x000fc80004800000 */
[----:B------:R-:W-:-:S04]  /*1e30*/  FSETP.GEU.AND P2, PT, R16, R9, PT ;  /* 0x000000091000720b */ /* 0x000fc80003f4e000 */
[----:B------:R-:W-:Y:S02]  /*1e40*/  FSEL R9, R16, R9, !P2 ;  /* 0x0000000910097208 */ /* 0x000fe40005000000 */
[----:B------:R-:W-:Y:S02]  /*1e50*/  @!P1 IADD3 R31, PT, PT, R30, 0x1, RZ ;  /* 0x000000011e1f9810 */ /* 0x000fe40007ffe0ff */
[----:B------:R-:W-:-:S04]  /*1e60*/  FSETP.GEU.AND P6, PT, R18, R9, PT ;  /* 0x000000091200720b */ /* 0x000fc80003fce000 */
[----:B------:R-:W-:Y:S02]  /*1e70*/  FSEL R32, R18, R9, !P6 ;  /* 0x0000000912207208 */ /* 0x000fe40007000000 */
[----:B------:R-:W-:-:S07]  /*1e80*/  @!P2 IADD3 R31, PT, PT, R30, 0x2, RZ ;  /* 0x000000021e1fa810 */ /* 0x000fce0007ffe0ff */
[----:B------:R-:W-:-:S07]  /*1e90*/  @!P6 IADD3 R31, PT, PT, R30, 0x3, RZ ;  /* 0x000000031e1fe810 */ /* 0x000fce0007ffe0ff */
.L_x_51:
        /* <DEDUP_REMOVED lines=10> */
.L_x_57:
[----:B------:R-:W-:Y:S01]  /*1f40*/  IMAD R16, R13, 0xc, R8 ;  /* 0x0000000c0d107824 */ /* 0x000fe200078e0208 */
[----:B------:R-:W-:-:S04]  /*1f50*/  IADD3 R10, PT, PT, R10, 0x4, RZ ;  /* 0x000000040a0a7810 */ /* 0x000fc80007ffe0ff */
[----:B------:R-:W0:Y:S04]  /*1f60*/  LDS R12, [R16+0x4] ;  /* 0x00000400100c7984 */ /* 0x000e280000000800 */
[----:B------:R-:W1:Y:S04]  /*1f70*/  LDS R17, [R16] ;  /* 0x0000000010117984 */ /* 0x000e680000000800 */
[----:B------:R-:W2:Y:S04]  /*1f80*/  LDS R23, [R16+0x8] ;  /* 0x0000080010177984 */ /* 0x000ea80000000800 */
[----:B------:R-:W3:Y:S04]  /*1f90*/  LDS R22, [R16+0x10] ;  /* 0x0000100010167984 */ /* 0x000ee80000000800 */
[----:B------:R-:W4:Y:S04]  /*1fa0*/  LDS R19, [R16+0xc] ;  /* 0x00000c0010137984 */ /* 0x000f280000000800 */
[----:B------:R-:W4:Y:S04]  /*1fb0*/  LDS R15, [R16+0x14] ;  /* 0x00001400100f7984 */ /* 0x000f280000000800 */
[----:B------:R-:W4:Y:S04]  /*1fc0*/  LDS R14, [R16+0x1c] ;  /* 0x00001c00100e7984 */ /* 0x000f280000000800 */
[----:B------:R-:W4:Y:S04]  /*1fd0*/  LDS R11, [R16+0x18] ;  /* 0x00001800100b7984 */ /* 0x000f280000000800 */
[----:B------:R-:W4:Y:S01]  /*1fe0*/  LDS R9, [R16+0x20] ;  /* 0x0000200010097984 */ /* 0x000f220000000800 */
[----:B0----5:R-:W-:-:S03]  /*1ff0*/  FADD R20, -R3, R12 ;  /* 0x0000000c03147221 */ /* 0x021fc60000000100 */
[----:B------:R-:W0:Y:S01]  /*2000*/  LDS R12, [R16+0x28] ;  /* 0x00002800100c7984 */ /* 0x000e220000000800 */
[----:B------:R-:W-:Y:S01]  /*2010*/  FMUL R21, R20, R20 ;  /* 0x0000001414157220 */ /* 0x000fe20000400000 */
[----:B-1----:R-:W-:Y:S02]  /*2020*/  FADD R18, -R2, R17 ;  /* 0x0000001102127221 */ /* 0x002fe40000000100 */
[----:B------:R-:W1:Y:S01]  /*2030*/  LDS R17, [R16+0x24] ;  /* 0x0000240010117984 */ /* 0x000e620000000800 */
[----:B--2---:R-:W-:Y:S01]  /*2040*/  FADD R23, -R4, R23 ;  /* 0x0000001704177221 */ /* 0x004fe20000000100 */
[----:B------:R-:W-:Y:S02]  /*2050*/  FFMA R18, R18, R18, R21 ;  /* 0x0000001212127223 */ /* 0x000fe40000000015 */
[----:B------:R2:W1:Y:S01]  /*2060*/  LDS R21, [R16+0x2c] ;  /* 0x00002c0010157984 */ /* 0x0004620000000800 */
[----:B---3--:R-:W-:Y:S01]  /*2070*/  FADD R22, -R3, R22 ;  /* 0x0000001603167221 */ /* 0x008fe20000000100 */
[----:B------:R-:W-:Y:S01]  /*2080*/  FFMA R23, R23, R23, R18 ;  /* 0x0000001717177223 */ /* 0x000fe20000000012 */
[----:B----4-:R-:W-:-:S02]  /*2090*/  FADD R19, -R2, R19 ;  /* 0x0000001302137221 */ /* 0x010fc40000000100 */
[----:B------:R-:W-:Y:S02]  /*20a0*/  FMUL R22, R22, R22 ;  /* 0x0000001616167220 */ /* 0x000fe40000400000 */
[-C--:B------:R-:W-:Y:S01]  /*20b0*/  FSETP.GEU.AND P2, PT, R23, R32.reuse, PT ;  /* 0x000000201700720b */ /* 0x080fe20003f4e000 */
[----:B------:R-:W-:Y:S01]  /*20c0*/  FADD R15, -R4, R15 ;  /* 0x0000000f040f7221 */ /* 0x000fe20000000100 */
[----:B------:R-:W-:Y:S02]  /*20d0*/  FFMA R22, R19, R19, R22 ;  /* 0x0000001313167223 */ /* 0x000fe40000000016 */
[----:B------:R-:W-:Y:S01]  /*20e0*/  ISETP.EQ.OR P2, PT, R13, RZ, !P2 ;  /* 0x000000ff0d00720c */ /* 0x000fe20005742670 */
[----:B--2---:R-:W-:Y:S01]  /*20f0*/  FADD R16, -R3, R14 ;  /* 0x0000000e03107221 */ /* 0x004fe20000000100 */
[----:B------:R-:W-:Y:S02]  /*2100*/  FFMA R22, R15, R15, R22 ;  /* 0x0000000f0f167223 */ /* 0x000fe40000000016 */
[----:B------:R-:W-:-:S02]  /*2110*/  FSEL R23, R23, R32, P2 ;  /* 0x0000002017177208 */ /* 0x000fc40001000000 */
[----:B------:R-:W-:Y:S01]  /*2120*/  IADD3 R14, PT, PT, R13, UR5, RZ ;  /* 0x000000050d0e7c10 */ /* 0x000fe2000fffe0ff */
[----:B------:R-:W-:Y:S01]  /*2130*/  FADD R11, -R2, R11 ;  /* 0x0000000b020b7221 */ /* 0x000fe20000000100 */
[----:B------:R-:W-:Y:S01]  /*2140*/  FMUL R16, R16, R16 ;  /* 0x0000001010107220 */ /* 0x000fe20000400000 */
[----:B------:R-:W-:Y:S01]  /*2150*/  FSETP.GEU.AND P1, PT, R22, R23, PT ;  /* 0x000000171600720b */ /* 0x000fe20003f2e000 */
[----:B------:R-:W-:Y:S01]  /*2160*/  FADD R9, -R4, R9 ;  /* 0x0000000904097221 */ /* 0x000fe20000000100 */
[C---:B------:R-:W-:Y:S01]  /*2170*/  IADD3 R13, PT, PT, R14.reuse, UR11, RZ ;  /* 0x0000000b0e0d7c10 */ /* 0x040fe2000fffe0ff */
[----:B------:R-:W-:Y:S01]  /*2180*/  FFMA R16, R11, R11, R16 ;  /* 0x0000000b0b107223 */ /* 0x000fe20000000010 */
[----:B------:R-:W-:Y:S02]  /*2190*/  SEL R31, R14, R31, P2 ;  /* 0x0000001f0e1f7207 */ /* 0x000fe40001000000 */
[----:B------:R-:W-:Y:S01]  /*21a0*/  ISETP.EQ.OR P1, PT, R13, RZ, !P1 ;  /* 0x000000ff0d00720c */ /* 0x000fe20004f22670 */
[----:B------:R-:W-:-:S03]  /*21b0*/  FFMA R9, R9, R9, R16 ;  /* 0x0000000909097223 */ /* 0x000fc60000000010 */
[----:B------:R-:W-:Y:S01]  /*21c0*/  FSEL R22, R22, R23, P1 ;  /* 0x0000001716167208 */ /* 0x000fe20000800000 */
[----:B0-----:R-:W-:-:S03]  /*21d0*/  FADD R12, -R3, R12 ;  /* 0x0000000c030c7221 */ /* 0x001fc60000000100 */
[----:B------:R-:W-:Y:S01]  /*21e0*/  FSETP.GEU.AND P0, PT, R9, R22, PT ;  /* 0x000000160900720b */ /* 0x000fe20003f0e000 */
[----:B------:R-:W-:Y:S01]  /*21f0*/  FMUL R12, R12, R12 ;  /* 0x0000000c0c0c7220 */ /* 0x000fe20000400000 */
[----:B-1----:R-:W-:Y:S02]  /*2200*/  FADD R17, -R2, R17 ;  /* 0x0000001102117221 */ /* 0x002fe40000000100 */
[----:B------:R-:W-:Y:S01]  /*2210*/  ISETP.EQ.OR P0, PT, R13, -0x1, !P0 ;  /* 0xffffffff0d00780c */ /* 0x000fe20004702670 */
[----:B------:R-:W-:Y:S01]  /*2220*/  FADD R21, -R4, R21 ;  /* 0x0000001504157221 */ /* 0x000fe20000000100 */
[----:B------:R-:W-:Y:S02]  /*2230*/  FFMA R12, R17, R17, R12 ;  /* 0x00000011110c7223 */ /* 0x000fe4000000000c */
[----:B------:R-:W-:Y:S02]  /*2240*/  FSEL R9, R9, R22, P0 ;  /* 0x0000001609097208 */ /* 0x000fe40000000000 */
[----:B------:R-:W-:Y:S01]  /*2250*/  @P1 IADD3 R31, PT, PT, R14, 0x1, RZ ;  /* 0x000000010e1f1810 */ /* 0x000fe20007ffe0ff */
[----:B------:R-:W-:-:S05]  /*2260*/  FFMA R12, R21, R21, R12 ;  /* 0x00000015150c7223 */ /* 0x000fca000000000c */
[----:B------:R-:W-:Y:S02]  /*2270*/  FSETP.GEU.AND P2, PT, R12, R9, PT ;  /* 0x000000090c00720b */ /* 0x000fe40003f4e000 */
[----:B------:R-:W-:Y:S02]  /*2280*/  @P0 IADD3 R31, PT, PT, R14, 0x2, RZ ;  /* 0x000000020e1f0810 */ /* 0x000fe40007ffe0ff */
[----:B------:R-:W-:Y:S02]  /*2290*/  ISETP.NE.AND P0, PT, R10, R5, PT ;  /* 0x000000050a00720c */ /* 0x000fe40003f05270 */
[C---:B------:R-:W-:Y:S02]  /*22a0*/  ISETP.EQ.OR P2, PT, R13.reuse, -0x2, !P2 ;  /* 0xfffffffe0d00780c */ /* 0x040fe40005742670 */
[----:B------:R-:W-:Y:S02]  /*22b0*/  IADD3 R13, PT, PT, R13, 0x3, RZ ;  /* 0x000000030d0d7810 */ /* 0x000fe40007ffe0ff */
[----:B------:R-:W-:-:S09]  /*22c0*/  FSEL R32, R12, R9, P2 ;  /* 0x000000090c207208 */ /* 0x000fd20001000000 */
[----:B------:R-:W-:Y:S01]  /*22d0*/  @P2 IADD3 R31, PT, PT, R14, 0x3, RZ ;  /* 0x000000030e1f2810 */ /* 0x000fe20007ffe0ff */
[----:B------:R-:W-:Y:S06]  /*22e0*/  @P0 BRA `(.L_x_57) ;  /* 0xfffffffc00140947 */ /* 0x000fec000383ffff */
.L_x_56:
        /* <DEDUP_REMOVED lines=13> */
[----:B0-----:R-:W-:Y:S01]  /*23c0*/  IADD3 R8, PT, PT, R13, UR5, RZ ;  /* 0x000000050d087c10 */ /* 0x001fe2000fffe0ff */
        /* <DEDUP_REMOVED lines=9> */
[-C--:B------:R-:W-:Y:S01]  /*2460*/  FSETP.GEU.AND P0, PT, R11, R32.reuse, PT ;  /* 0x000000200b00720b */ /* 0x080fe20003f0e000 */
[----:B------:R-:W-:Y:S01]  /*2470*/  FADD R17, -R4, R17 ;  /* 0x0000001104117221 */ /* 0x000fe20000000100 */
[----:B------:R-:W-:Y:S02]  /*2480*/  FFMA R12, R15, R15, R12 ;  /* 0x0000000f0f0c7223 */ /* 0x000fe4000000000c */
[----:B------:R-:W-:Y:S02]  /*2490*/  ISETP.EQ.OR P0, PT, R13, RZ, !P0 ;  /* 0x000000ff0d00720c */ /* 0x000fe40004702670 */
[C---:B------:R-:W-:Y:S01]  /*24a0*/  IADD3 R13, PT, PT, R8.reuse, UR11, RZ ;  /* 0x0000000b080d7c10 */ /* 0x040fe2000fffe0ff */
[----:B------:R-:W-:Y:S01]  /*24b0*/  FFMA R17, R17, R17, R12 ;  /* 0x0000001111117223 */ /* 0x000fe2000000000c */
[----:B------:R-:W-:Y:S02]  /*24c0*/  FSEL R32, R11, R32, P0 ;  /* 0x000000200b207208 */ /* 0x000fe40000000000 */
[----:B------:R-:W-:-:S02]  /*24d0*/  SEL R31, R8, R31, P0 ;  /* 0x0000001f081f7207 */ /* 0x000fc40000000000 */
[----:B------:R-:W-:-:S04]  /*24e0*/  FSETP.GEU.AND P1, PT, R17, R32, PT ;  /* 0x000000201100720b */ /* 0x000fc80003f2e000 */
[C---:B------:R-:W-:Y:S02]  /*24f0*/  ISETP.EQ.OR P1, PT, R13.reuse, RZ, !P1 ;  /* 0x000000ff0d00720c */ /* 0x040fe40004f22670 */
[----:B------:R-:W-:Y:S02]  /*2500*/  IADD3 R13, PT, PT, R13, 0x1, RZ ;  /* 0x000000010d0d7810 */ /* 0x000fe40007ffe0ff */
[----:B------:R-:W-:-:S09]  /*2510*/  FSEL R32, R17, R32, P1 ;  /* 0x0000002011207208 */ /* 0x000fd20000800000 */
[----:B------:R-:W-:-:S07]  /*2520*/  @P1 IADD3 R31, PT, PT, R8, 0x1, RZ ;  /* 0x00000001081f1810 */ /* 0x000fce0007ffe0ff */
.L_x_58:
        /* <DEDUP_REMOVED lines=15> */
[----:B------:R-:W-:-:S04]  /*2620*/  ISETP.EQ.OR P0, PT, R13, RZ, !P0 ;  /* 0x000000ff0d00720c */ /* 0x000fc80004702670 */
[----:B------:R-:W-:-:S09]  /*2630*/  FSEL R32, R11, R32, P0 ;  /* 0x000000200b207208 */ /* 0x000fd20000000000 */
[----:B------:R-:W-:-:S07]  /*2640*/  @P0 IADD3 R31, PT, PT, R13, UR5, RZ ;  /* 0x000000050d1f0c10 */ /* 0x000fce000fffe0ff */
.L_x_55:
        /* <DEDUP_REMOVED lines=8> */
.L_x_60:
[----:B------:R-:W0:Y:S01]  /*26d0*/  LDC.64 R2, c[0x0][0x3a8] ;  /* 0x0000ea00ff027b82 */ /* 0x000e220000000a00 */
[----:B------:R1:W-:Y:S01]  /*26e0*/  STG.E desc[UR14][R8.64], R32 ;  /* 0x0000002008007986 */ /* 0x0003e2000c10190e */
[----:B0-----:R-:W-:-:S05]  /*26f0*/  IMAD.WIDE R2, R0, 0x4, R2 ;  /* 0x0000000400027825 */ /* 0x001fca00078e0202 */
[----:B------:R1:W-:Y:S02]  /*2700*/  STG.E desc[UR14][R2.64], R31 ;  /* 0x0000001f02007986 */ /* 0x0003e4000c10190e */
.L_x_61:
[----:B------:R-:W-:Y:S05]  /*2710*/  BSYNC.RECONVERGENT B1 ;  /* 0x0000000000017941 */ /* 0x000fea0003800200 */
.L_x_59:
[----:B------:R-:W-:Y:S05]  /*2720*/  @!P5 BRA `(.L_x_62) ;  /* 0xffffffdc0060d947 */ /* 0x000fea000383ffff */
.L_x_48:
[----:B------:R-:W-:Y:S05]  /*2730*/  BSYNC.RECONVERGENT B0 ;  /* 0x0000000000007941 */ /* 0x000fea0003800200 */
.L_x_47:
[----:B------:R-:W0:Y:S01]  /*2740*/  LDCU UR8, c[0x0][0x390] ;  /* 0x00007200ff0877ac */ /* 0x000e220008000800 */
[----:B------:R-:W-:Y:S02]  /*2750*/  UIADD3 UR5, UPT, UPT, UR5, 0x200, URZ ;  /* 0x0000020005057890 */ /* 0x000fe4000fffe0ff */
[----:B------:R-:W-:Y:S02]  /*2760*/  UIADD3 UR4, UPT, UPT, UR4, 0x1, URZ ;  /* 0x0000000104047890 */ /* 0x000fe4000fffe0ff */
[----:B0-----:R-:W-:Y:S01]  /*2770*/  UISETP.GE.AND UP0, UPT, UR5, UR8, UPT ;  /* 0x000000080500728c */ /* 0x001fe2000bf06270 */
[----:B------:R-:W-:Y:S08]  /*2780*/  BAR.SYNC.DEFER_BLOCKING 0x0 ;  /* 0x0000000000007b1d */ /* 0x000ff00000010000 */
[----:B------:R-:W-:Y:S05]  /*2790*/  BRA.U !UP0, `(.L_x_63) ;  /* 0xffffffd9085c7547 */ /* 0x000fea000b83ffff */
.L_x_43:
[----:B------:R-:W0:Y:S01]  /*27a0*/  LDCU UR4, c[0x0][0x370] ;  /* 0x00006e00ff0477ac */ /* 0x000e220008000800 */
[----:B------:R-:W2:Y:S01]  /*27b0*/  LDCU UR5, c[0x0][0x380] ;  /* 0x00007000ff0577ac */ /* 0x000ea20008000800 */
[----:B0-----:R-:W-:-:S04]  /*27c0*/  UIADD3 UR6, UPT, UPT, UR4, UR6, URZ ;  /* 0x0000000604067290 */ /* 0x001fc8000fffe0ff */
[----:B--2---:R-:W-:-:S09]  /*27d0*/  UISETP.GE.AND UP0, UPT, UR6, UR5, UPT ;  /* 0x000000050600728c */ /* 0x004fd2000bf06270 */
[----:B------:R-:W-:Y:S05]  /*27e0*/  BRA.U !UP0, `(.L_x_64) ;  /* 0xffffffd908347547 */ /* 0x000fea000b83ffff */
[----:B------:R-:W-:Y:S05]  /*27f0*/  EXIT ;  /* 0x000000000000794d */ /* 0x000fea0003800000 */
.L_x_65:
        /* <DEDUP_REMOVED lines=16> */
.L_x_72:


//--------------------- .nv.shared._Z18MyNmDistanceKerneliiPKfiS0_PfPi --------------------------
	.section	.nv.shared._Z18MyNmDistanceKerneliiPKfiS0_PfPi,"aw",@nobits
	.sectionflags	@""
	.align	4
.nv.shared._Z18MyNmDistanceKerneliiPKfiS0_PfPi:
	.zero		7168


//--------------------- .nv.shared.reserved.0     --------------------------
	.section	.nv.shared.reserved.0,"aw",@nobits
	.weak		__nv_reservedSMEM_offset_0_alias
	.size		__nv_reservedSMEM_offset_0_alias, 0, 64
	.other		__nv_reservedSMEM_offset_0_alias,@"STO_CUDA_RESERVED_SHARED STV_DEFAULT"
__nv_reservedSMEM_offset_0_alias:
	.zero		0
	.zero		64


//--------------------- .nv.shared._Z23JNotEqKNmDistanceKerneliiPKfiS0_PfPi --------------------------
	.section	.nv.shared._Z23JNotEqKNmDistanceKerneliiPKfiS0_PfPi,"aw",@nobits
	.sectionflags	@""
	.align	4
.nv.shared._Z23JNotEqKNmDistanceKerneliiPKfiS0_PfPi:
	.zero		7168


//--------------------- .nv.shared._Z16NmDistanceKerneliiPKfiS0_PfPi --------------------------
	.section	.nv.shared._Z16NmDistanceKerneliiPKfiS0_PfPi,"aw",@nobits
	.sectionflags	@""
	.align	4
.nv.shared._Z16NmDistanceKerneliiPKfiS0_PfPi:
	.zero		7168


//--------------------- .nv.constant0._Z18MyNmDistanceKerneliiPKfiS0_PfPi --------------------------
	.section	.nv.constant0._Z18MyNmDistanceKerneliiPKfiS0_PfPi,"a",@progbits
	.sectionflags	@""
	.align	4
.nv.constant0._Z18MyNmDistanceKerneliiPKfiS0_PfPi:
	.zero		944


//--------------------- .nv.constant0._Z23JNotEqKNmDistanceKerneliiPKfiS0_PfPi --------------------------
	.section	.nv.constant0._Z23JNotEqKNmDistanceKerneliiPKfiS0_PfPi,"a",@progbits
	.sectionflags	@""
	.align	4
.nv.constant0._Z23JNotEqKNmDistanceKerneliiPKfiS0_PfPi:
	.zero		944


//--------------------- .nv.constant0._Z16NmDistanceKerneliiPKfiS0_PfPi --------------------------
	.section	.nv.constant0._Z16NmDistanceKerneliiPKfiS0_PfPi,"a",@progbits
	.sectionflags	@""
	.align	4
.nv.constant0._Z16NmDistanceKerneliiPKfiS0_PfPi:
	.zero		944


//--------------------- SYMBOLS --------------------------

	.type		.nv.reservedSmem.offset0,@object
	.size		.nv.reservedSmem.offset0,0x4
	.type		.nv.reservedSmem.cap,@object
	.size		.nv.reservedSmem.cap,0x4
